//
// Generated by NVIDIA NVVM Compiler
//
// Compiler Build ID: CL-36424714
// Cuda compilation tools, release 13.0, V13.0.88
// Based on NVVM 20.0.0
//

.version 9.0
.target sm_100
.address_size 64

	// .globl	_ZN3cub18CUB_300001_SM_10006detail11EmptyKernelIvEEvv
.global .align 1 .b8 _ZN34_INTERNAL_c1fe9c63_4_k_cu_c8e72f954cuda3std3__45__cpo5beginE[1];
.global .align 1 .b8 _ZN34_INTERNAL_c1fe9c63_4_k_cu_c8e72f954cuda3std3__45__cpo3endE[1];
.global .align 1 .b8 _ZN34_INTERNAL_c1fe9c63_4_k_cu_c8e72f954cuda3std3__45__cpo6cbeginE[1];
.global .align 1 .b8 _ZN34_INTERNAL_c1fe9c63_4_k_cu_c8e72f954cuda3std3__45__cpo4cendE[1];
.global .align 1 .b8 _ZN34_INTERNAL_c1fe9c63_4_k_cu_c8e72f954cuda3std3__45__cpo6rbeginE[1];
.global .align 1 .b8 _ZN34_INTERNAL_c1fe9c63_4_k_cu_c8e72f954cuda3std3__45__cpo4rendE[1];
.global .align 1 .b8 _ZN34_INTERNAL_c1fe9c63_4_k_cu_c8e72f954cuda3std3__45__cpo7crbeginE[1];
.global .align 1 .b8 _ZN34_INTERNAL_c1fe9c63_4_k_cu_c8e72f954cuda3std3__45__cpo5crendE[1];
.global .align 1 .b8 _ZN34_INTERNAL_c1fe9c63_4_k_cu_c8e72f954cuda3std3__436_GLOBAL__N__c1fe9c63_4_k_cu_c8e72f956ignoreE[1];
.global .align 1 .b8 _ZN34_INTERNAL_c1fe9c63_4_k_cu_c8e72f954cuda3std3__419piecewise_constructE[1];
.global .align 1 .b8 _ZN34_INTERNAL_c1fe9c63_4_k_cu_c8e72f954cuda3std3__48in_placeE[1];
.global .align 1 .b8 _ZN34_INTERNAL_c1fe9c63_4_k_cu_c8e72f954cuda3std3__420unreachable_sentinelE[1];
.global .align 1 .b8 _ZN34_INTERNAL_c1fe9c63_4_k_cu_c8e72f954cuda3std3__47nulloptE[1];
.global .align 1 .b8 _ZN34_INTERNAL_c1fe9c63_4_k_cu_c8e72f954cuda3std3__48unexpectE[1];
.global .align 1 .b8 _ZN34_INTERNAL_c1fe9c63_4_k_cu_c8e72f954cuda3std6ranges3__45__cpo4swapE[1];
.global .align 1 .b8 _ZN34_INTERNAL_c1fe9c63_4_k_cu_c8e72f954cuda3std6ranges3__45__cpo9iter_moveE[1];
.global .align 1 .b8 _ZN34_INTERNAL_c1fe9c63_4_k_cu_c8e72f954cuda3std6ranges3__45__cpo5beginE[1];
.global .align 1 .b8 _ZN34_INTERNAL_c1fe9c63_4_k_cu_c8e72f954cuda3std6ranges3__45__cpo3endE[1];
.global .align 1 .b8 _ZN34_INTERNAL_c1fe9c63_4_k_cu_c8e72f954cuda3std6ranges3__45__cpo6cbeginE[1];
.global .align 1 .b8 _ZN34_INTERNAL_c1fe9c63_4_k_cu_c8e72f954cuda3std6ranges3__45__cpo4cendE[1];
.global .align 1 .b8 _ZN34_INTERNAL_c1fe9c63_4_k_cu_c8e72f954cuda3std6ranges3__45__cpo7advanceE[1];
.global .align 1 .b8 _ZN34_INTERNAL_c1fe9c63_4_k_cu_c8e72f954cuda3std6ranges3__45__cpo9iter_swapE[1];
.global .align 1 .b8 _ZN34_INTERNAL_c1fe9c63_4_k_cu_c8e72f954cuda3std6ranges3__45__cpo4nextE[1];
.global .align 1 .b8 _ZN34_INTERNAL_c1fe9c63_4_k_cu_c8e72f954cuda3std6ranges3__45__cpo4prevE[1];
.global .align 1 .b8 _ZN34_INTERNAL_c1fe9c63_4_k_cu_c8e72f954cuda3std6ranges3__45__cpo4dataE[1];
.global .align 1 .b8 _ZN34_INTERNAL_c1fe9c63_4_k_cu_c8e72f954cuda3std6ranges3__45__cpo5cdataE[1];
.global .align 1 .b8 _ZN34_INTERNAL_c1fe9c63_4_k_cu_c8e72f954cuda3std6ranges3__45__cpo4sizeE[1];
.global .align 1 .b8 _ZN34_INTERNAL_c1fe9c63_4_k_cu_c8e72f954cuda3std6ranges3__45__cpo5ssizeE[1];
.global .align 1 .b8 _ZN34_INTERNAL_c1fe9c63_4_k_cu_c8e72f954cuda3std6ranges3__45__cpo8distanceE[1];
.global .align 1 .b8 _ZN34_INTERNAL_c1fe9c63_4_k_cu_c8e72f956thrust24THRUST_300001_SM_1000_NS8cuda_cub3parE[1];
.global .align 1 .b8 _ZN34_INTERNAL_c1fe9c63_4_k_cu_c8e72f956thrust24THRUST_300001_SM_1000_NS8cuda_cub10par_nosyncE[1];
.global .align 1 .b8 _ZN34_INTERNAL_c1fe9c63_4_k_cu_c8e72f956thrust24THRUST_300001_SM_1000_NS6system6detail10sequential3seqE[1];
.global .align 1 .b8 _ZN34_INTERNAL_c1fe9c63_4_k_cu_c8e72f956thrust24THRUST_300001_SM_1000_NS12placeholders2_1E[1];
.global .align 1 .b8 _ZN34_INTERNAL_c1fe9c63_4_k_cu_c8e72f956thrust24THRUST_300001_SM_1000_NS12placeholders2_2E[1];
.global .align 1 .b8 _ZN34_INTERNAL_c1fe9c63_4_k_cu_c8e72f956thrust24THRUST_300001_SM_1000_NS12placeholders2_3E[1];
.global .align 1 .b8 _ZN34_INTERNAL_c1fe9c63_4_k_cu_c8e72f956thrust24THRUST_300001_SM_1000_NS12placeholders2_4E[1];
.global .align 1 .b8 _ZN34_INTERNAL_c1fe9c63_4_k_cu_c8e72f956thrust24THRUST_300001_SM_1000_NS12placeholders2_5E[1];
.global .align 1 .b8 _ZN34_INTERNAL_c1fe9c63_4_k_cu_c8e72f956thrust24THRUST_300001_SM_1000_NS12placeholders2_6E[1];
.global .align 1 .b8 _ZN34_INTERNAL_c1fe9c63_4_k_cu_c8e72f956thrust24THRUST_300001_SM_1000_NS12placeholders2_7E[1];
.global .align 1 .b8 _ZN34_INTERNAL_c1fe9c63_4_k_cu_c8e72f956thrust24THRUST_300001_SM_1000_NS12placeholders2_8E[1];
.global .align 1 .b8 _ZN34_INTERNAL_c1fe9c63_4_k_cu_c8e72f956thrust24THRUST_300001_SM_1000_NS12placeholders2_9E[1];
.global .align 1 .b8 _ZN34_INTERNAL_c1fe9c63_4_k_cu_c8e72f956thrust24THRUST_300001_SM_1000_NS12placeholders3_10E[1];
.global .align 1 .b8 _ZN34_INTERNAL_c1fe9c63_4_k_cu_c8e72f956thrust24THRUST_300001_SM_1000_NS3seqE[1];

.visible .entry _ZN3cub18CUB_300001_SM_10006detail11EmptyKernelIvEEvv()
{


	ret;

}
	// .globl	_ZN3cub18CUB_300001_SM_10006detail9transform16transform_kernelINS2_10policy_hubILb1EN4cuda3std3__45tupleIJN6thrust24THRUST_300001_SM_1000_NS12zip_iteratorINS8_IJNSA_6detail15normal_iteratorINSA_10device_ptrIfEEEESG_EEEEEEEEE10policy1000Ei13saxpy_functorSG_JSI_EEEvT0_iT1_T2_DpNS2_10kernel_argIT3_EE
.visible .entry _ZN3cub18CUB_300001_SM_10006detail9transform16transform_kernelINS2_10policy_hubILb1EN4cuda3std3__45tupleIJN6thrust24THRUST_300001_SM_1000_NS12zip_iteratorINS8_IJNSA_6detail15normal_iteratorINSA_10device_ptrIfEEEESG_EEEEEEEEE10policy1000Ei13saxpy_functorSG_JSI_EEEvT0_iT1_T2_DpNS2_10kernel_argIT3_EE(
	.param .u32 _ZN3cub18CUB_300001_SM_10006detail9transform16transform_kernelINS2_10policy_hubILb1EN4cuda3std3__45tupleIJN6thrust24THRUST_300001_SM_1000_NS12zip_iteratorINS8_IJNSA_6detail15normal_iteratorINSA_10device_ptrIfEEEESG_EEEEEEEEE10policy1000Ei13saxpy_functorSG_JSI_EEEvT0_iT1_T2_DpNS2_10kernel_argIT3_EE_param_0,
	.param .u32 _ZN3cub18CUB_300001_SM_10006detail9transform16transform_kernelINS2_10policy_hubILb1EN4cuda3std3__45tupleIJN6thrust24THRUST_300001_SM_1000_NS12zip_iteratorINS8_IJNSA_6detail15normal_iteratorINSA_10device_ptrIfEEEESG_EEEEEEEEE10policy1000Ei13saxpy_functorSG_JSI_EEEvT0_iT1_T2_DpNS2_10kernel_argIT3_EE_param_1,
	.param .align 4 .b8 _ZN3cub18CUB_300001_SM_10006detail9transform16transform_kernelINS2_10policy_hubILb1EN4cuda3std3__45tupleIJN6thrust24THRUST_300001_SM_1000_NS12zip_iteratorINS8_IJNSA_6detail15normal_iteratorINSA_10device_ptrIfEEEESG_EEEEEEEEE10policy1000Ei13saxpy_functorSG_JSI_EEEvT0_iT1_T2_DpNS2_10kernel_argIT3_EE_param_2[4],
	.param .align 8 .b8 _ZN3cub18CUB_300001_SM_10006detail9transform16transform_kernelINS2_10policy_hubILb1EN4cuda3std3__45tupleIJN6thrust24THRUST_300001_SM_1000_NS12zip_iteratorINS8_IJNSA_6detail15normal_iteratorINSA_10device_ptrIfEEEESG_EEEEEEEEE10policy1000Ei13saxpy_functorSG_JSI_EEEvT0_iT1_T2_DpNS2_10kernel_argIT3_EE_param_3[8],
	.param .align 8 .b8 _ZN3cub18CUB_300001_SM_10006detail9transform16transform_kernelINS2_10policy_hubILb1EN4cuda3std3__45tupleIJN6thrust24THRUST_300001_SM_1000_NS12zip_iteratorINS8_IJNSA_6detail15normal_iteratorINSA_10device_ptrIfEEEESG_EEEEEEEEE10policy1000Ei13saxpy_functorSG_JSI_EEEvT0_iT1_T2_DpNS2_10kernel_argIT3_EE_param_4[16]
)
.maxntid 128
{
	.reg .pred 	%p<35>;
	.reg .b32 	%r<74>;
	.reg .b32 	%f<92>;
	.reg .b64 	%rd<81>;

	ld.param.f32 	%f1, [_ZN3cub18CUB_300001_SM_10006detail9transform16transform_kernelINS2_10policy_hubILb1EN4cuda3std3__45tupleIJN6thrust24THRUST_300001_SM_1000_NS12zip_iteratorINS8_IJNSA_6detail15normal_iteratorINSA_10device_ptrIfEEEESG_EEEEEEEEE10policy1000Ei13saxpy_functorSG_JSI_EEEvT0_iT1_T2_DpNS2_10kernel_argIT3_EE_param_2];
	ld.param.u32 	%r38, [_ZN3cub18CUB_300001_SM_10006detail9transform16transform_kernelINS2_10policy_hubILb1EN4cuda3std3__45tupleIJN6thrust24THRUST_300001_SM_1000_NS12zip_iteratorINS8_IJNSA_6detail15normal_iteratorINSA_10device_ptrIfEEEESG_EEEEEEEEE10policy1000Ei13saxpy_functorSG_JSI_EEEvT0_iT1_T2_DpNS2_10kernel_argIT3_EE_param_0];
	ld.param.u64 	%rd18, [_ZN3cub18CUB_300001_SM_10006detail9transform16transform_kernelINS2_10policy_hubILb1EN4cuda3std3__45tupleIJN6thrust24THRUST_300001_SM_1000_NS12zip_iteratorINS8_IJNSA_6detail15normal_iteratorINSA_10device_ptrIfEEEESG_EEEEEEEEE10policy1000Ei13saxpy_functorSG_JSI_EEEvT0_iT1_T2_DpNS2_10kernel_argIT3_EE_param_4+8];
	ld.param.u64 	%rd17, [_ZN3cub18CUB_300001_SM_10006detail9transform16transform_kernelINS2_10policy_hubILb1EN4cuda3std3__45tupleIJN6thrust24THRUST_300001_SM_1000_NS12zip_iteratorINS8_IJNSA_6detail15normal_iteratorINSA_10device_ptrIfEEEESG_EEEEEEEEE10policy1000Ei13saxpy_functorSG_JSI_EEEvT0_iT1_T2_DpNS2_10kernel_argIT3_EE_param_4];
	ld.param.u64 	%rd19, [_ZN3cub18CUB_300001_SM_10006detail9transform16transform_kernelINS2_10policy_hubILb1EN4cuda3std3__45tupleIJN6thrust24THRUST_300001_SM_1000_NS12zip_iteratorINS8_IJNSA_6detail15normal_iteratorINSA_10device_ptrIfEEEESG_EEEEEEEEE10policy1000Ei13saxpy_functorSG_JSI_EEEvT0_iT1_T2_DpNS2_10kernel_argIT3_EE_param_3];
	ld.param.u32 	%r37, [_ZN3cub18CUB_300001_SM_10006detail9transform16transform_kernelINS2_10policy_hubILb1EN4cuda3std3__45tupleIJN6thrust24THRUST_300001_SM_1000_NS12zip_iteratorINS8_IJNSA_6detail15normal_iteratorINSA_10device_ptrIfEEEESG_EEEEEEEEE10policy1000Ei13saxpy_functorSG_JSI_EEEvT0_iT1_T2_DpNS2_10kernel_argIT3_EE_param_1];
	cvta.to.global.u64 	%rd1, %rd19;
	cvta.to.global.u64 	%rd2, %rd17;
	cvta.to.global.u64 	%rd3, %rd18;
	shl.b32 	%r39, %r37, 7;
	mov.u32 	%r40, %ctaid.x;
	mul.lo.s32 	%r1, %r39, %r40;
	sub.s32 	%r41, %r38, %r1;
	min.s32 	%r2, %r39, %r41;
	mul.wide.s32 	%rd80, %r1, 4;
	add.s64 	%rd4, %rd2, %rd80;
	add.s64 	%rd5, %rd3, %rd80;
	add.s64 	%rd6, %rd1, %rd80;
	setp.gt.s32 	%p1, %r39, %r41;
	@%p1 bra 	$L__BB1_13;
	setp.lt.s32 	%p2, %r37, 1;
	@%p2 bra 	$L__BB1_54;
	mov.u32 	%r3, %tid.x;
	setp.lt.u32 	%p3, %r37, 8;
	mov.b32 	%r72, 0;
	@%p3 bra 	$L__BB1_5;
	and.b32  	%r43, %r37, 2147483640;
	neg.s32 	%r66, %r43;
	mul.wide.u32 	%rd21, %r3, 4;
	add.s64 	%rd7, %rd1, %rd21;
	add.s64 	%rd22, %rd80, 1536;
	add.s64 	%rd9, %rd2, %rd22;
	add.s32 	%r65, %r3, 128;
	add.s64 	%rd10, %rd3, %rd22;
	add.s64 	%rd11, %rd1, %rd22;
$L__BB1_4:
	.pragma "nounroll";
	and.b32  	%r72, %r37, 2147483640;
	mul.wide.s32 	%rd23, %r65, 4;
	add.s64 	%rd24, %rd9, %rd23;
	add.s64 	%rd25, %rd10, %rd23;
	add.s64 	%rd26, %rd11, %rd23;
	cvta.to.global.u64 	%rd27, %rd17;
	mul.wide.u32 	%rd28, %r3, 4;
	add.s64 	%rd29, %rd27, %rd28;
	add.s64 	%rd30, %rd29, %rd80;
	cvta.to.global.u64 	%rd31, %rd18;
	add.s64 	%rd32, %rd31, %rd28;
	add.s64 	%rd33, %rd32, %rd80;
	ld.global.f32 	%f2, [%rd30];
	ld.global.f32 	%f3, [%rd33];
	fma.rn.f32 	%f4, %f1, %f2, %f3;
	add.s64 	%rd34, %rd7, %rd80;
	st.global.f32 	[%rd34], %f4;
	ld.global.f32 	%f5, [%rd24+-1536];
	ld.global.f32 	%f6, [%rd25+-1536];
	fma.rn.f32 	%f7, %f1, %f5, %f6;
	st.global.f32 	[%rd26+-1536], %f7;
	ld.global.f32 	%f8, [%rd24+-1024];
	ld.global.f32 	%f9, [%rd25+-1024];
	fma.rn.f32 	%f10, %f1, %f8, %f9;
	st.global.f32 	[%rd26+-1024], %f10;
	ld.global.f32 	%f11, [%rd24+-512];
	ld.global.f32 	%f12, [%rd25+-512];
	fma.rn.f32 	%f13, %f1, %f11, %f12;
	st.global.f32 	[%rd26+-512], %f13;
	ld.global.f32 	%f14, [%rd24];
	ld.global.f32 	%f15, [%rd25];
	fma.rn.f32 	%f16, %f1, %f14, %f15;
	st.global.f32 	[%rd26], %f16;
	ld.global.f32 	%f17, [%rd24+512];
	ld.global.f32 	%f18, [%rd25+512];
	fma.rn.f32 	%f19, %f1, %f17, %f18;
	st.global.f32 	[%rd26+512], %f19;
	ld.global.f32 	%f20, [%rd24+1024];
	ld.global.f32 	%f21, [%rd25+1024];
	fma.rn.f32 	%f22, %f1, %f20, %f21;
	st.global.f32 	[%rd26+1024], %f22;
	ld.global.f32 	%f23, [%rd24+1536];
	ld.global.f32 	%f24, [%rd25+1536];
	fma.rn.f32 	%f25, %f1, %f23, %f24;
	st.global.f32 	[%rd26+1536], %f25;
	add.s32 	%r66, %r66, 8;
	add.s64 	%rd80, %rd80, 4096;
	add.s32 	%r65, %r65, 1024;
	setp.eq.s32 	%p4, %r66, 0;
	@%p4 bra 	$L__BB1_5;
	bra.uni 	$L__BB1_4;
$L__BB1_5:
	and.b32  	%r31, %r37, 7;
	setp.eq.s32 	%p5, %r31, 0;
	@%p5 bra 	$L__BB1_54;
	and.b32  	%r32, %r37, 3;
	setp.lt.u32 	%p6, %r31, 4;
	@%p6 bra 	$L__BB1_8;
	shl.b32 	%r44, %r72, 7;
	add.s32 	%r45, %r44, %r3;
	mul.wide.s32 	%rd35, %r45, 4;
	add.s64 	%rd36, %rd4, %rd35;
	add.s64 	%rd37, %rd5, %rd35;
	ld.global.f32 	%f26, [%rd36];
	ld.global.f32 	%f27, [%rd37];
	fma.rn.f32 	%f28, %f1, %f26, %f27;
	add.s64 	%rd38, %rd6, %rd35;
	st.global.f32 	[%rd38], %f28;
	ld.global.f32 	%f29, [%rd36+512];
	ld.global.f32 	%f30, [%rd37+512];
	fma.rn.f32 	%f31, %f1, %f29, %f30;
	st.global.f32 	[%rd38+512], %f31;
	ld.global.f32 	%f32, [%rd36+1024];
	ld.global.f32 	%f33, [%rd37+1024];
	fma.rn.f32 	%f34, %f1, %f32, %f33;
	st.global.f32 	[%rd38+1024], %f34;
	ld.global.f32 	%f35, [%rd36+1536];
	ld.global.f32 	%f36, [%rd37+1536];
	fma.rn.f32 	%f37, %f1, %f35, %f36;
	st.global.f32 	[%rd38+1536], %f37;
	add.s32 	%r72, %r72, 4;
$L__BB1_8:
	setp.eq.s32 	%p7, %r32, 0;
	@%p7 bra 	$L__BB1_54;
	setp.eq.s32 	%p8, %r32, 1;
	@%p8 bra 	$L__BB1_11;
	shl.b32 	%r46, %r72, 7;
	add.s32 	%r47, %r46, %r3;
	mul.wide.s32 	%rd39, %r47, 4;
	add.s64 	%rd40, %rd4, %rd39;
	add.s64 	%rd41, %rd5, %rd39;
	ld.global.f32 	%f38, [%rd40];
	ld.global.f32 	%f39, [%rd41];
	fma.rn.f32 	%f40, %f1, %f38, %f39;
	add.s64 	%rd42, %rd6, %rd39;
	st.global.f32 	[%rd42], %f40;
	ld.global.f32 	%f41, [%rd40+512];
	ld.global.f32 	%f42, [%rd41+512];
	fma.rn.f32 	%f43, %f1, %f41, %f42;
	st.global.f32 	[%rd42+512], %f43;
	add.s32 	%r72, %r72, 2;
$L__BB1_11:
	and.b32  	%r48, %r37, 1;
	setp.eq.b32 	%p9, %r48, 1;
	not.pred 	%p10, %p9;
	@%p10 bra 	$L__BB1_54;
	shl.b32 	%r49, %r72, 7;
	add.s32 	%r50, %r49, %r3;
	mul.wide.s32 	%rd43, %r50, 4;
	add.s64 	%rd44, %rd4, %rd43;
	add.s64 	%rd45, %rd5, %rd43;
	ld.global.f32 	%f44, [%rd44];
	ld.global.f32 	%f45, [%rd45];
	fma.rn.f32 	%f46, %f1, %f44, %f45;
	add.s64 	%rd46, %rd6, %rd43;
	st.global.f32 	[%rd46], %f46;
	bra.uni 	$L__BB1_54;
$L__BB1_13:
	setp.lt.s32 	%p11, %r37, 1;
	@%p11 bra 	$L__BB1_54;
	mov.u32 	%r6, %tid.x;
	and.b32  	%r7, %r37, 7;
	setp.lt.u32 	%p12, %r37, 8;
	mov.b32 	%r68, 0;
	@%p12 bra 	$L__BB1_33;
	and.b32  	%r68, %r37, 2147483640;
	mov.b32 	%r67, 0;
$L__BB1_16:
	.pragma "nounroll";
	shl.b32 	%r53, %r67, 7;
	add.s32 	%r15, %r53, %r6;
	setp.ge.s32 	%p13, %r15, %r2;
	@%p13 bra 	$L__BB1_18;
	mul.wide.u32 	%rd47, %r15, 4;
	add.s64 	%rd48, %rd4, %rd47;
	add.s64 	%rd49, %rd5, %rd47;
	ld.global.f32 	%f47, [%rd48];
	ld.global.f32 	%f48, [%rd49];
	fma.rn.f32 	%f49, %f1, %f47, %f48;
	add.s64 	%rd50, %rd6, %rd47;
	st.global.f32 	[%rd50], %f49;
$L__BB1_18:
	add.s32 	%r54, %r15, 128;
	setp.ge.s32 	%p14, %r54, %r2;
	mul.wide.s32 	%rd51, %r54, 4;
	add.s64 	%rd14, %rd4, %rd51;
	add.s64 	%rd15, %rd5, %rd51;
	add.s64 	%rd16, %rd6, %rd51;
	@%p14 bra 	$L__BB1_20;
	ld.global.f32 	%f50, [%rd14];
	ld.global.f32 	%f51, [%rd15];
	fma.rn.f32 	%f52, %f1, %f50, %f51;
	st.global.f32 	[%rd16], %f52;
$L__BB1_20:
	add.s32 	%r55, %r15, 256;
	setp.ge.s32 	%p15, %r55, %r2;
	@%p15 bra 	$L__BB1_22;
	ld.global.f32 	%f53, [%rd14+512];
	ld.global.f32 	%f54, [%rd15+512];
	fma.rn.f32 	%f55, %f1, %f53, %f54;
	st.global.f32 	[%rd16+512], %f55;
$L__BB1_22:
	add.s32 	%r56, %r15, 384;
	setp.ge.s32 	%p16, %r56, %r2;
	@%p16 bra 	$L__BB1_24;
	ld.global.f32 	%f56, [%rd14+1024];
	ld.global.f32 	%f57, [%rd15+1024];
	fma.rn.f32 	%f58, %f1, %f56, %f57;
	st.global.f32 	[%rd16+1024], %f58;
$L__BB1_24:
	add.s32 	%r57, %r15, 512;
	setp.ge.s32 	%p17, %r57, %r2;
	@%p17 bra 	$L__BB1_26;
	ld.global.f32 	%f59, [%rd14+1536];
	ld.global.f32 	%f60, [%rd15+1536];
	fma.rn.f32 	%f61, %f1, %f59, %f60;
	st.global.f32 	[%rd16+1536], %f61;
$L__BB1_26:
	add.s32 	%r58, %r15, 640;
	setp.ge.s32 	%p18, %r58, %r2;
	@%p18 bra 	$L__BB1_28;
	ld.global.f32 	%f62, [%rd14+2048];
	ld.global.f32 	%f63, [%rd15+2048];
	fma.rn.f32 	%f64, %f1, %f62, %f63;
	st.global.f32 	[%rd16+2048], %f64;
$L__BB1_28:
	add.s32 	%r59, %r15, 768;
	setp.ge.s32 	%p19, %r59, %r2;
	@%p19 bra 	$L__BB1_30;
	ld.global.f32 	%f65, [%rd14+2560];
	ld.global.f32 	%f66, [%rd15+2560];
	fma.rn.f32 	%f67, %f1, %f65, %f66;
	st.global.f32 	[%rd16+2560], %f67;
$L__BB1_30:
	add.s32 	%r60, %r15, 896;
	setp.ge.s32 	%p20, %r60, %r2;
	@%p20 bra 	$L__BB1_32;
	ld.global.f32 	%f68, [%rd14+3072];
	ld.global.f32 	%f69, [%rd15+3072];
	fma.rn.f32 	%f70, %f1, %f68, %f69;
	st.global.f32 	[%rd16+3072], %f70;
$L__BB1_32:
	add.s32 	%r67, %r67, 8;
	setp.ne.s32 	%p21, %r67, %r68;
	@%p21 bra 	$L__BB1_16;
$L__BB1_33:
	setp.eq.s32 	%p22, %r7, 0;
	@%p22 bra 	$L__BB1_54;
	and.b32  	%r18, %r37, 3;
	setp.lt.u32 	%p23, %r7, 4;
	@%p23 bra 	$L__BB1_44;
	shl.b32 	%r61, %r68, 7;
	add.s32 	%r19, %r61, %r6;
	setp.ge.s32 	%p24, %r19, %r2;
	@%p24 bra 	$L__BB1_37;
	mul.wide.s32 	%rd52, %r19, 4;
	add.s64 	%rd53, %rd4, %rd52;
	add.s64 	%rd54, %rd5, %rd52;
	ld.global.f32 	%f71, [%rd53];
	ld.global.f32 	%f72, [%rd54];
	fma.rn.f32 	%f73, %f1, %f71, %f72;
	add.s64 	%rd55, %rd6, %rd52;
	st.global.f32 	[%rd55], %f73;
$L__BB1_37:
	add.s32 	%r20, %r19, 128;
	setp.ge.s32 	%p25, %r20, %r2;
	@%p25 bra 	$L__BB1_39;
	mul.wide.s32 	%rd56, %r20, 4;
	add.s64 	%rd57, %rd4, %rd56;
	add.s64 	%rd58, %rd5, %rd56;
	ld.global.f32 	%f74, [%rd57];
	ld.global.f32 	%f75, [%rd58];
	fma.rn.f32 	%f76, %f1, %f74, %f75;
	add.s64 	%rd59, %rd6, %rd56;
	st.global.f32 	[%rd59], %f76;
$L__BB1_39:
	add.s32 	%r21, %r19, 256;
	setp.ge.s32 	%p26, %r21, %r2;
	@%p26 bra 	$L__BB1_41;
	mul.wide.s32 	%rd60, %r21, 4;
	add.s64 	%rd61, %rd4, %rd60;
	add.s64 	%rd62, %rd5, %rd60;
	ld.global.f32 	%f77, [%rd61];
	ld.global.f32 	%f78, [%rd62];
	fma.rn.f32 	%f79, %f1, %f77, %f78;
	add.s64 	%rd63, %rd6, %rd60;
	st.global.f32 	[%rd63], %f79;
$L__BB1_41:
	add.s32 	%r22, %r19, 384;
	setp.ge.s32 	%p27, %r22, %r2;
	@%p27 bra 	$L__BB1_43;
	mul.wide.s32 	%rd64, %r22, 4;
	add.s64 	%rd65, %rd4, %rd64;
	add.s64 	%rd66, %rd5, %rd64;
	ld.global.f32 	%f80, [%rd65];
	ld.global.f32 	%f81, [%rd66];
	fma.rn.f32 	%f82, %f1, %f80, %f81;
	add.s64 	%rd67, %rd6, %rd64;
	st.global.f32 	[%rd67], %f82;
$L__BB1_43:
	add.s32 	%r68, %r68, 4;
$L__BB1_44:
	setp.eq.s32 	%p28, %r18, 0;
	@%p28 bra 	$L__BB1_54;
	setp.eq.s32 	%p29, %r18, 1;
	@%p29 bra 	$L__BB1_51;
	shl.b32 	%r62, %r68, 7;
	add.s32 	%r25, %r62, %r6;
	setp.ge.s32 	%p30, %r25, %r2;
	@%p30 bra 	$L__BB1_48;
	mul.wide.s32 	%rd68, %r25, 4;
	add.s64 	%rd69, %rd4, %rd68;
	add.s64 	%rd70, %rd5, %rd68;
	ld.global.f32 	%f83, [%rd69];
	ld.global.f32 	%f84, [%rd70];
	fma.rn.f32 	%f85, %f1, %f83, %f84;
	add.s64 	%rd71, %rd6, %rd68;
	st.global.f32 	[%rd71], %f85;
$L__BB1_48:
	add.s32 	%r26, %r25, 128;
	setp.ge.s32 	%p31, %r26, %r2;
	@%p31 bra 	$L__BB1_50;
	mul.wide.s32 	%rd72, %r26, 4;
	add.s64 	%rd73, %rd4, %rd72;
	add.s64 	%rd74, %rd5, %rd72;
	ld.global.f32 	%f86, [%rd73];
	ld.global.f32 	%f87, [%rd74];
	fma.rn.f32 	%f88, %f1, %f86, %f87;
	add.s64 	%rd75, %rd6, %rd72;
	st.global.f32 	[%rd75], %f88;
$L__BB1_50:
	add.s32 	%r68, %r68, 2;
$L__BB1_51:
	and.b32  	%r63, %r37, 1;
	setp.eq.b32 	%p32, %r63, 1;
	not.pred 	%p33, %p32;
	@%p33 bra 	$L__BB1_54;
	shl.b32 	%r64, %r68, 7;
	add.s32 	%r29, %r64, %r6;
	setp.ge.s32 	%p34, %r29, %r2;
	@%p34 bra 	$L__BB1_54;
	mul.wide.s32 	%rd76, %r29, 4;
	add.s64 	%rd77, %rd4, %rd76;
	add.s64 	%rd78, %rd5, %rd76;
	ld.global.f32 	%f89, [%rd77];
	ld.global.f32 	%f90, [%rd78];
	fma.rn.f32 	%f91, %f1, %f89, %f90;
	add.s64 	%rd79, %rd6, %rd76;
	st.global.f32 	[%rd79], %f91;
$L__BB1_54:
	ret;

}
	// .globl	_ZN3cub18CUB_300001_SM_10006detail9transform16transform_kernelINS2_10policy_hubILb1EN4cuda3std3__45tupleIJN6thrust24THRUST_300001_SM_1000_NS12zip_iteratorINS8_IJNSA_6detail15normal_iteratorINSA_10device_ptrIfEEEESG_EEEEEEEEE10policy1000El13saxpy_functorSG_JSI_EEEvT0_iT1_T2_DpNS2_10kernel_argIT3_EE
.visible .entry _ZN3cub18CUB_300001_SM_10006detail9transform16transform_kernelINS2_10policy_hubILb1EN4cuda3std3__45tupleIJN6thrust24THRUST_300001_SM_1000_NS12zip_iteratorINS8_IJNSA_6detail15normal_iteratorINSA_10device_ptrIfEEEESG_EEEEEEEEE10policy1000El13saxpy_functorSG_JSI_EEEvT0_iT1_T2_DpNS2_10kernel_argIT3_EE(
	.param .u64 _ZN3cub18CUB_300001_SM_10006detail9transform16transform_kernelINS2_10policy_hubILb1EN4cuda3std3__45tupleIJN6thrust24THRUST_300001_SM_1000_NS12zip_iteratorINS8_IJNSA_6detail15normal_iteratorINSA_10device_ptrIfEEEESG_EEEEEEEEE10policy1000El13saxpy_functorSG_JSI_EEEvT0_iT1_T2_DpNS2_10kernel_argIT3_EE_param_0,
	.param .u32 _ZN3cub18CUB_300001_SM_10006detail9transform16transform_kernelINS2_10policy_hubILb1EN4cuda3std3__45tupleIJN6thrust24THRUST_300001_SM_1000_NS12zip_iteratorINS8_IJNSA_6detail15normal_iteratorINSA_10device_ptrIfEEEESG_EEEEEEEEE10policy1000El13saxpy_functorSG_JSI_EEEvT0_iT1_T2_DpNS2_10kernel_argIT3_EE_param_1,
	.param .align 4 .b8 _ZN3cub18CUB_300001_SM_10006detail9transform16transform_kernelINS2_10policy_hubILb1EN4cuda3std3__45tupleIJN6thrust24THRUST_300001_SM_1000_NS12zip_iteratorINS8_IJNSA_6detail15normal_iteratorINSA_10device_ptrIfEEEESG_EEEEEEEEE10policy1000El13saxpy_functorSG_JSI_EEEvT0_iT1_T2_DpNS2_10kernel_argIT3_EE_param_2[4],
	.param .align 8 .b8 _ZN3cub18CUB_300001_SM_10006detail9transform16transform_kernelINS2_10policy_hubILb1EN4cuda3std3__45tupleIJN6thrust24THRUST_300001_SM_1000_NS12zip_iteratorINS8_IJNSA_6detail15normal_iteratorINSA_10device_ptrIfEEEESG_EEEEEEEEE10policy1000El13saxpy_functorSG_JSI_EEEvT0_iT1_T2_DpNS2_10kernel_argIT3_EE_param_3[8],
	.param .align 8 .b8 _ZN3cub18CUB_300001_SM_10006detail9transform16transform_kernelINS2_10policy_hubILb1EN4cuda3std3__45tupleIJN6thrust24THRUST_300001_SM_1000_NS12zip_iteratorINS8_IJNSA_6detail15normal_iteratorINSA_10device_ptrIfEEEESG_EEEEEEEEE10policy1000El13saxpy_functorSG_JSI_EEEvT0_iT1_T2_DpNS2_10kernel_argIT3_EE_param_4[16]
)
.maxntid 128
{
	.reg .pred 	%p<35>;
	.reg .b32 	%r<71>;
	.reg .b32 	%f<92>;
	.reg .b64 	%rd<87>;

	ld.param.f32 	%f1, [_ZN3cub18CUB_300001_SM_10006detail9transform16transform_kernelINS2_10policy_hubILb1EN4cuda3std3__45tupleIJN6thrust24THRUST_300001_SM_1000_NS12zip_iteratorINS8_IJNSA_6detail15normal_iteratorINSA_10device_ptrIfEEEESG_EEEEEEEEE10policy1000El13saxpy_functorSG_JSI_EEEvT0_iT1_T2_DpNS2_10kernel_argIT3_EE_param_2];
	ld.param.u64 	%rd20, [_ZN3cub18CUB_300001_SM_10006detail9transform16transform_kernelINS2_10policy_hubILb1EN4cuda3std3__45tupleIJN6thrust24THRUST_300001_SM_1000_NS12zip_iteratorINS8_IJNSA_6detail15normal_iteratorINSA_10device_ptrIfEEEESG_EEEEEEEEE10policy1000El13saxpy_functorSG_JSI_EEEvT0_iT1_T2_DpNS2_10kernel_argIT3_EE_param_0];
	ld.param.u64 	%rd19, [_ZN3cub18CUB_300001_SM_10006detail9transform16transform_kernelINS2_10policy_hubILb1EN4cuda3std3__45tupleIJN6thrust24THRUST_300001_SM_1000_NS12zip_iteratorINS8_IJNSA_6detail15normal_iteratorINSA_10device_ptrIfEEEESG_EEEEEEEEE10policy1000El13saxpy_functorSG_JSI_EEEvT0_iT1_T2_DpNS2_10kernel_argIT3_EE_param_4+8];
	ld.param.u64 	%rd18, [_ZN3cub18CUB_300001_SM_10006detail9transform16transform_kernelINS2_10policy_hubILb1EN4cuda3std3__45tupleIJN6thrust24THRUST_300001_SM_1000_NS12zip_iteratorINS8_IJNSA_6detail15normal_iteratorINSA_10device_ptrIfEEEESG_EEEEEEEEE10policy1000El13saxpy_functorSG_JSI_EEEvT0_iT1_T2_DpNS2_10kernel_argIT3_EE_param_4];
	ld.param.u64 	%rd21, [_ZN3cub18CUB_300001_SM_10006detail9transform16transform_kernelINS2_10policy_hubILb1EN4cuda3std3__45tupleIJN6thrust24THRUST_300001_SM_1000_NS12zip_iteratorINS8_IJNSA_6detail15normal_iteratorINSA_10device_ptrIfEEEESG_EEEEEEEEE10policy1000El13saxpy_functorSG_JSI_EEEvT0_iT1_T2_DpNS2_10kernel_argIT3_EE_param_3];
	ld.param.u32 	%r36, [_ZN3cub18CUB_300001_SM_10006detail9transform16transform_kernelINS2_10policy_hubILb1EN4cuda3std3__45tupleIJN6thrust24THRUST_300001_SM_1000_NS12zip_iteratorINS8_IJNSA_6detail15normal_iteratorINSA_10device_ptrIfEEEESG_EEEEEEEEE10policy1000El13saxpy_functorSG_JSI_EEEvT0_iT1_T2_DpNS2_10kernel_argIT3_EE_param_1];
	cvta.to.global.u64 	%rd1, %rd21;
	cvta.to.global.u64 	%rd2, %rd18;
	cvta.to.global.u64 	%rd3, %rd19;
	shl.b32 	%r37, %r36, 7;
	mov.u32 	%r38, %ctaid.x;
	cvt.u64.u32 	%rd22, %r38;
	cvt.s64.s32 	%rd23, %r37;
	mul.lo.s64 	%rd4, %rd23, %rd22;
	sub.s64 	%rd24, %rd20, %rd4;
	min.s64 	%rd25, %rd24, %rd23;
	cvt.u32.u64 	%r1, %rd25;
	shl.b64 	%rd86, %rd4, 2;
	add.s64 	%rd5, %rd2, %rd86;
	add.s64 	%rd6, %rd3, %rd86;
	add.s64 	%rd7, %rd1, %rd86;
	setp.eq.s32 	%p1, %r37, %r1;
	@%p1 bra 	$L__BB2_42;
	setp.lt.s32 	%p2, %r36, 1;
	@%p2 bra 	$L__BB2_54;
	mov.u32 	%r2, %tid.x;
	and.b32  	%r3, %r36, 7;
	setp.lt.u32 	%p3, %r36, 8;
	mov.b32 	%r68, 0;
	@%p3 bra 	$L__BB2_21;
	and.b32  	%r68, %r36, 2147483640;
	mov.b32 	%r64, 0;
$L__BB2_4:
	.pragma "nounroll";
	shl.b32 	%r41, %r64, 7;
	add.s32 	%r14, %r41, %r2;
	setp.ge.s32 	%p4, %r14, %r1;
	@%p4 bra 	$L__BB2_6;
	mul.wide.u32 	%rd27, %r14, 4;
	add.s64 	%rd28, %rd5, %rd27;
	add.s64 	%rd29, %rd6, %rd27;
	ld.global.f32 	%f2, [%rd28];
	ld.global.f32 	%f3, [%rd29];
	fma.rn.f32 	%f4, %f1, %f2, %f3;
	add.s64 	%rd30, %rd7, %rd27;
	st.global.f32 	[%rd30], %f4;
$L__BB2_6:
	add.s32 	%r42, %r14, 128;
	setp.ge.s32 	%p5, %r42, %r1;
	mul.wide.s32 	%rd31, %r42, 4;
	add.s64 	%rd15, %rd5, %rd31;
	add.s64 	%rd16, %rd6, %rd31;
	add.s64 	%rd17, %rd7, %rd31;
	@%p5 bra 	$L__BB2_8;
	ld.global.f32 	%f5, [%rd15];
	ld.global.f32 	%f6, [%rd16];
	fma.rn.f32 	%f7, %f1, %f5, %f6;
	st.global.f32 	[%rd17], %f7;
$L__BB2_8:
	add.s32 	%r43, %r14, 256;
	setp.ge.s32 	%p6, %r43, %r1;
	@%p6 bra 	$L__BB2_10;
	ld.global.f32 	%f8, [%rd15+512];
	ld.global.f32 	%f9, [%rd16+512];
	fma.rn.f32 	%f10, %f1, %f8, %f9;
	st.global.f32 	[%rd17+512], %f10;
$L__BB2_10:
	add.s32 	%r44, %r14, 384;
	setp.ge.s32 	%p7, %r44, %r1;
	@%p7 bra 	$L__BB2_12;
	ld.global.f32 	%f11, [%rd15+1024];
	ld.global.f32 	%f12, [%rd16+1024];
	fma.rn.f32 	%f13, %f1, %f11, %f12;
	st.global.f32 	[%rd17+1024], %f13;
$L__BB2_12:
	add.s32 	%r45, %r14, 512;
	setp.ge.s32 	%p8, %r45, %r1;
	@%p8 bra 	$L__BB2_14;
	ld.global.f32 	%f14, [%rd15+1536];
	ld.global.f32 	%f15, [%rd16+1536];
	fma.rn.f32 	%f16, %f1, %f14, %f15;
	st.global.f32 	[%rd17+1536], %f16;
$L__BB2_14:
	add.s32 	%r46, %r14, 640;
	setp.ge.s32 	%p9, %r46, %r1;
	@%p9 bra 	$L__BB2_16;
	ld.global.f32 	%f17, [%rd15+2048];
	ld.global.f32 	%f18, [%rd16+2048];
	fma.rn.f32 	%f19, %f1, %f17, %f18;
	st.global.f32 	[%rd17+2048], %f19;
$L__BB2_16:
	add.s32 	%r47, %r14, 768;
	setp.ge.s32 	%p10, %r47, %r1;
	@%p10 bra 	$L__BB2_18;
	ld.global.f32 	%f20, [%rd15+2560];
	ld.global.f32 	%f21, [%rd16+2560];
	fma.rn.f32 	%f22, %f1, %f20, %f21;
	st.global.f32 	[%rd17+2560], %f22;
$L__BB2_18:
	add.s32 	%r48, %r14, 896;
	setp.ge.s32 	%p11, %r48, %r1;
	@%p11 bra 	$L__BB2_20;
	ld.global.f32 	%f23, [%rd15+3072];
	ld.global.f32 	%f24, [%rd16+3072];
	fma.rn.f32 	%f25, %f1, %f23, %f24;
	st.global.f32 	[%rd17+3072], %f25;
$L__BB2_20:
	add.s32 	%r64, %r64, 8;
	setp.eq.s32 	%p12, %r64, %r68;
	@%p12 bra 	$L__BB2_21;
	bra.uni 	$L__BB2_4;
$L__BB2_21:
	setp.eq.s32 	%p13, %r3, 0;
	@%p13 bra 	$L__BB2_54;
	and.b32  	%r24, %r36, 3;
	setp.lt.u32 	%p14, %r3, 4;
	@%p14 bra 	$L__BB2_32;
	shl.b32 	%r49, %r68, 7;
	add.s32 	%r25, %r49, %r2;
	setp.ge.s32 	%p15, %r25, %r1;
	@%p15 bra 	$L__BB2_25;
	mul.wide.s32 	%rd32, %r25, 4;
	add.s64 	%rd33, %rd5, %rd32;
	add.s64 	%rd34, %rd6, %rd32;
	ld.global.f32 	%f26, [%rd33];
	ld.global.f32 	%f27, [%rd34];
	fma.rn.f32 	%f28, %f1, %f26, %f27;
	add.s64 	%rd35, %rd7, %rd32;
	st.global.f32 	[%rd35], %f28;
$L__BB2_25:
	add.s32 	%r26, %r25, 128;
	setp.ge.s32 	%p16, %r26, %r1;
	@%p16 bra 	$L__BB2_27;
	mul.wide.s32 	%rd36, %r26, 4;
	add.s64 	%rd37, %rd5, %rd36;
	add.s64 	%rd38, %rd6, %rd36;
	ld.global.f32 	%f29, [%rd37];
	ld.global.f32 	%f30, [%rd38];
	fma.rn.f32 	%f31, %f1, %f29, %f30;
	add.s64 	%rd39, %rd7, %rd36;
	st.global.f32 	[%rd39], %f31;
$L__BB2_27:
	add.s32 	%r27, %r25, 256;
	setp.ge.s32 	%p17, %r27, %r1;
	@%p17 bra 	$L__BB2_29;
	mul.wide.s32 	%rd40, %r27, 4;
	add.s64 	%rd41, %rd5, %rd40;
	add.s64 	%rd42, %rd6, %rd40;
	ld.global.f32 	%f32, [%rd41];
	ld.global.f32 	%f33, [%rd42];
	fma.rn.f32 	%f34, %f1, %f32, %f33;
	add.s64 	%rd43, %rd7, %rd40;
	st.global.f32 	[%rd43], %f34;
$L__BB2_29:
	add.s32 	%r28, %r25, 384;
	setp.ge.s32 	%p18, %r28, %r1;
	@%p18 bra 	$L__BB2_31;
	mul.wide.s32 	%rd44, %r28, 4;
	add.s64 	%rd45, %rd5, %rd44;
	add.s64 	%rd46, %rd6, %rd44;
	ld.global.f32 	%f35, [%rd45];
	ld.global.f32 	%f36, [%rd46];
	fma.rn.f32 	%f37, %f1, %f35, %f36;
	add.s64 	%rd47, %rd7, %rd44;
	st.global.f32 	[%rd47], %f37;
$L__BB2_31:
	add.s32 	%r68, %r68, 4;
$L__BB2_32:
	setp.eq.s32 	%p19, %r24, 0;
	@%p19 bra 	$L__BB2_54;
	setp.eq.s32 	%p20, %r24, 1;
	@%p20 bra 	$L__BB2_39;
	shl.b32 	%r50, %r68, 7;
	add.s32 	%r31, %r50, %r2;
	setp.ge.s32 	%p21, %r31, %r1;
	@%p21 bra 	$L__BB2_36;
	mul.wide.s32 	%rd48, %r31, 4;
	add.s64 	%rd49, %rd5, %rd48;
	add.s64 	%rd50, %rd6, %rd48;
	ld.global.f32 	%f38, [%rd49];
	ld.global.f32 	%f39, [%rd50];
	fma.rn.f32 	%f40, %f1, %f38, %f39;
	add.s64 	%rd51, %rd7, %rd48;
	st.global.f32 	[%rd51], %f40;
$L__BB2_36:
	add.s32 	%r32, %r31, 128;
	setp.ge.s32 	%p22, %r32, %r1;
	@%p22 bra 	$L__BB2_38;
	mul.wide.s32 	%rd52, %r32, 4;
	add.s64 	%rd53, %rd5, %rd52;
	add.s64 	%rd54, %rd6, %rd52;
	ld.global.f32 	%f41, [%rd53];
	ld.global.f32 	%f42, [%rd54];
	fma.rn.f32 	%f43, %f1, %f41, %f42;
	add.s64 	%rd55, %rd7, %rd52;
	st.global.f32 	[%rd55], %f43;
$L__BB2_38:
	add.s32 	%r68, %r68, 2;
$L__BB2_39:
	and.b32  	%r51, %r36, 1;
	setp.eq.b32 	%p23, %r51, 1;
	not.pred 	%p24, %p23;
	@%p24 bra 	$L__BB2_54;
	shl.b32 	%r52, %r68, 7;
	add.s32 	%r35, %r52, %r2;
	setp.ge.s32 	%p25, %r35, %r1;
	@%p25 bra 	$L__BB2_54;
	mul.wide.s32 	%rd56, %r35, 4;
	add.s64 	%rd57, %rd5, %rd56;
	add.s64 	%rd58, %rd6, %rd56;
	ld.global.f32 	%f44, [%rd57];
	ld.global.f32 	%f45, [%rd58];
	fma.rn.f32 	%f46, %f1, %f44, %f45;
	add.s64 	%rd59, %rd7, %rd56;
	st.global.f32 	[%rd59], %f46;
	bra.uni 	$L__BB2_54;
$L__BB2_42:
	setp.lt.s32 	%p26, %r36, 1;
	@%p26 bra 	$L__BB2_54;
	mov.u32 	%r5, %tid.x;
	setp.lt.u32 	%p27, %r36, 8;
	mov.b32 	%r66, 0;
	@%p27 bra 	$L__BB2_46;
	and.b32  	%r66, %r36, 2147483640;
	neg.s32 	%r63, %r66;
	mul.wide.u32 	%rd60, %r5, 4;
	add.s64 	%rd8, %rd1, %rd60;
	add.s64 	%rd61, %rd86, 1536;
	add.s64 	%rd10, %rd2, %rd61;
	add.s32 	%r62, %r5, 128;
	add.s64 	%rd11, %rd3, %rd61;
	add.s64 	%rd12, %rd1, %rd61;
$L__BB2_45:
	.pragma "nounroll";
	mul.wide.s32 	%rd62, %r62, 4;
	add.s64 	%rd63, %rd10, %rd62;
	add.s64 	%rd64, %rd11, %rd62;
	add.s64 	%rd65, %rd12, %rd62;
	cvta.to.global.u64 	%rd66, %rd18;
	mul.wide.u32 	%rd67, %r5, 4;
	add.s64 	%rd68, %rd66, %rd67;
	add.s64 	%rd69, %rd68, %rd86;
	cvta.to.global.u64 	%rd70, %rd19;
	add.s64 	%rd71, %rd70, %rd67;
	add.s64 	%rd72, %rd71, %rd86;
	ld.global.f32 	%f47, [%rd69];
	ld.global.f32 	%f48, [%rd72];
	fma.rn.f32 	%f49, %f1, %f47, %f48;
	add.s64 	%rd73, %rd8, %rd86;
	st.global.f32 	[%rd73], %f49;
	ld.global.f32 	%f50, [%rd63+-1536];
	ld.global.f32 	%f51, [%rd64+-1536];
	fma.rn.f32 	%f52, %f1, %f50, %f51;
	st.global.f32 	[%rd65+-1536], %f52;
	ld.global.f32 	%f53, [%rd63+-1024];
	ld.global.f32 	%f54, [%rd64+-1024];
	fma.rn.f32 	%f55, %f1, %f53, %f54;
	st.global.f32 	[%rd65+-1024], %f55;
	ld.global.f32 	%f56, [%rd63+-512];
	ld.global.f32 	%f57, [%rd64+-512];
	fma.rn.f32 	%f58, %f1, %f56, %f57;
	st.global.f32 	[%rd65+-512], %f58;
	ld.global.f32 	%f59, [%rd63];
	ld.global.f32 	%f60, [%rd64];
	fma.rn.f32 	%f61, %f1, %f59, %f60;
	st.global.f32 	[%rd65], %f61;
	ld.global.f32 	%f62, [%rd63+512];
	ld.global.f32 	%f63, [%rd64+512];
	fma.rn.f32 	%f64, %f1, %f62, %f63;
	st.global.f32 	[%rd65+512], %f64;
	ld.global.f32 	%f65, [%rd63+1024];
	ld.global.f32 	%f66, [%rd64+1024];
	fma.rn.f32 	%f67, %f1, %f65, %f66;
	st.global.f32 	[%rd65+1024], %f67;
	ld.global.f32 	%f68, [%rd63+1536];
	ld.global.f32 	%f69, [%rd64+1536];
	fma.rn.f32 	%f70, %f1, %f68, %f69;
	st.global.f32 	[%rd65+1536], %f70;
	add.s32 	%r63, %r63, 8;
	add.s64 	%rd86, %rd86, 4096;
	add.s32 	%r62, %r62, 1024;
	setp.eq.s32 	%p28, %r63, 0;
	@%p28 bra 	$L__BB2_46;
	bra.uni 	$L__BB2_45;
$L__BB2_46:
	and.b32  	%r17, %r36, 7;
	setp.eq.s32 	%p29, %r17, 0;
	@%p29 bra 	$L__BB2_54;
	and.b32  	%r18, %r36, 3;
	setp.lt.u32 	%p30, %r17, 4;
	@%p30 bra 	$L__BB2_49;
	shl.b32 	%r55, %r66, 7;
	add.s32 	%r56, %r55, %r5;
	mul.wide.s32 	%rd74, %r56, 4;
	add.s64 	%rd75, %rd5, %rd74;
	add.s64 	%rd76, %rd6, %rd74;
	ld.global.f32 	%f71, [%rd75];
	ld.global.f32 	%f72, [%rd76];
	fma.rn.f32 	%f73, %f1, %f71, %f72;
	add.s64 	%rd77, %rd7, %rd74;
	st.global.f32 	[%rd77], %f73;
	ld.global.f32 	%f74, [%rd75+512];
	ld.global.f32 	%f75, [%rd76+512];
	fma.rn.f32 	%f76, %f1, %f74, %f75;
	st.global.f32 	[%rd77+512], %f76;
	ld.global.f32 	%f77, [%rd75+1024];
	ld.global.f32 	%f78, [%rd76+1024];
	fma.rn.f32 	%f79, %f1, %f77, %f78;
	st.global.f32 	[%rd77+1024], %f79;
	ld.global.f32 	%f80, [%rd75+1536];
	ld.global.f32 	%f81, [%rd76+1536];
	fma.rn.f32 	%f82, %f1, %f80, %f81;
	st.global.f32 	[%rd77+1536], %f82;
	add.s32 	%r66, %r66, 4;
$L__BB2_49:
	setp.eq.s32 	%p31, %r18, 0;
	@%p31 bra 	$L__BB2_54;
	setp.eq.s32 	%p32, %r18, 1;
	@%p32 bra 	$L__BB2_52;
	shl.b32 	%r57, %r66, 7;
	add.s32 	%r58, %r57, %r5;
	mul.wide.s32 	%rd78, %r58, 4;
	add.s64 	%rd79, %rd5, %rd78;
	add.s64 	%rd80, %rd6, %rd78;
	ld.global.f32 	%f83, [%rd79];
	ld.global.f32 	%f84, [%rd80];
	fma.rn.f32 	%f85, %f1, %f83, %f84;
	add.s64 	%rd81, %rd7, %rd78;
	st.global.f32 	[%rd81], %f85;
	ld.global.f32 	%f86, [%rd79+512];
	ld.global.f32 	%f87, [%rd80+512];
	fma.rn.f32 	%f88, %f1, %f86, %f87;
	st.global.f32 	[%rd81+512], %f88;
	add.s32 	%r66, %r66, 2;
$L__BB2_52:
	and.b32  	%r59, %r36, 1;
	setp.eq.b32 	%p33, %r59, 1;
	not.pred 	%p34, %p33;
	@%p34 bra 	$L__BB2_54;
	shl.b32 	%r60, %r66, 7;
	add.s32 	%r61, %r60, %r5;
	mul.wide.s32 	%rd82, %r61, 4;
	add.s64 	%rd83, %rd5, %rd82;
	add.s64 	%rd84, %rd6, %rd82;
	ld.global.f32 	%f89, [%rd83];
	ld.global.f32 	%f90, [%rd84];
	fma.rn.f32 	%f91, %f1, %f89, %f90;
	add.s64 	%rd85, %rd7, %rd82;
	st.global.f32 	[%rd85], %f91;
$L__BB2_54:
	ret;

}


// ===== COMPILED SASS (sm_100) =====

	.target	sm_100

	.elftype	@"ET_EXEC"


//--------------------- .note.nv.tkinfo           --------------------------
	.section	.note.nv.tkinfo,"",@"SHT_NOTE"
	.sectionflags	@"SHF_NOTE_NV_TKINFO"
	.tkinfo
        /*0018*/ 	.word	0x00000002
        /*0030*/ 	.string	""
        /*0030*/ 	.string	"ptxas"
        /*0030*/ 	.string	"Cuda compilation tools, release 13.0, V13.0.88"
        /*0030*/ 	.string	"Build cuda_13.0.r13.0/compiler.36424714_0"
        /*0030*/ 	.string	"-arch sm_100 -m 64 "



//--------------------- .note.nv.cuinfo           --------------------------
	.section	.note.nv.cuinfo,"",@"SHT_NOTE"
	.sectionflags	@"SHF_NOTE_NV_CUINFO"
        /*0018*/ 	.short	0x0002
        /*001a*/ 	.short	0x0064
        /*001c*/ 	.short	0x0082
	.zero		2


//--------------------- .nv.info                  --------------------------
	.section	.nv.info,"",@"SHT_CUDA_INFO"
	.align	4


	//----- nvinfo : EIATTR_REGCOUNT
	.align		4
        /*0000*/ 	.byte	0x04, 0x2f
        /*0002*/ 	.short	(.L_44 - .L_43)
	.align		4
.L_43:
        /*0004*/ 	.word	index@(_ZN3cub18CUB_300001_SM_10006detail11EmptyKernelIvEEvv)
        /*0008*/ 	.word	0x00000004


	//----- nvinfo : EIATTR_FRAME_SIZE
	.align		4
.L_44:
        /*000c*/ 	.byte	0x04, 0x11
        /*000e*/ 	.short	(.L_46 - .L_45)
	.align		4
.L_45:
        /*0010*/ 	.word	index@(_ZN3cub18CUB_300001_SM_10006detail11EmptyKernelIvEEvv)
        /*0014*/ 	.word	0x00000000


	//----- nvinfo : EIATTR_REGCOUNT
	.align		4
.L_46:
        /*0018*/ 	.byte	0x04, 0x2f
        /*001a*/ 	.short	(.L_48 - .L_47)
	.align		4
.L_47:
        /*001c*/ 	.word	index@(_ZN3cub18CUB_300001_SM_10006detail9transform16transform_kernelINS2_10policy_hubILb1EN4cuda3std3__45tupleIJN6thrust24THRUST_300001_SM_1000_NS12zip_iteratorINS8_IJNSA_6detail15normal_iteratorINSA_10device_ptrIfEEEESG_EEEEEEEEE10policy1000Ei13saxpy_functorSG_JSI_EEEvT0_iT1_T2_DpNS2_10kernel_argIT3_EE)
        /*0020*/ 	.word	0x00000020


	//----- nvinfo : EIATTR_FRAME_SIZE
	.align		4
.L_48:
        /*0024*/ 	.byte	0x04, 0x11
        /*0026*/ 	.short	(.L_50 - .L_49)
	.align		4
.L_49:
        /*0028*/ 	.word	index@(_ZN3cub18CUB_300001_SM_10006detail9transform16transform_kernelINS2_10policy_hubILb1EN4cuda3std3__45tupleIJN6thrust24THRUST_300001_SM_1000_NS12zip_iteratorINS8_IJNSA_6detail15normal_iteratorINSA_10device_ptrIfEEEESG_EEEEEEEEE10policy1000Ei13saxpy_functorSG_JSI_EEEvT0_iT1_T2_DpNS2_10kernel_argIT3_EE)
        /*002c*/ 	.word	0x00000000


	//----- nvinfo : EIATTR_REGCOUNT
	.align		4
.L_50:
        /*0030*/ 	.byte	0x04, 0x2f
        /*0032*/ 	.short	(.L_52 - .L_51)
	.align		4
.L_51:
        /*0034*/ 	.word	index@(_ZN3cub18CUB_300001_SM_10006detail9transform16transform_kernelINS2_10policy_hubILb1EN4cuda3std3__45tupleIJN6thrust24THRUST_300001_SM_1000_NS12zip_iteratorINS8_IJNSA_6detail15normal_iteratorINSA_10device_ptrIfEEEESG_EEEEEEEEE10policy1000El13saxpy_functorSG_JSI_EEEvT0_iT1_T2_DpNS2_10kernel_argIT3_EE)
        /*0038*/ 	.word	0x00000020


	//----- nvinfo : EIATTR_FRAME_SIZE
	.align		4
.L_52:
        /*003c*/ 	.byte	0x04, 0x11
        /*003e*/ 	.short	(.L_54 - .L_53)
	.align		4
.L_53:
        /*0040*/ 	.word	index@(_ZN3cub18CUB_300001_SM_10006detail9transform16transform_kernelINS2_10policy_hubILb1EN4cuda3std3__45tupleIJN6thrust24THRUST_300001_SM_1000_NS12zip_iteratorINS8_IJNSA_6detail15normal_iteratorINSA_10device_ptrIfEEEESG_EEEEEEEEE10policy1000El13saxpy_functorSG_JSI_EEEvT0_iT1_T2_DpNS2_10kernel_argIT3_EE)
        /*0044*/ 	.word	0x00000000


	//----- nvinfo : EIATTR_MIN_STACK_SIZE
	.align		4
.L_54:
        /*0048*/ 	.byte	0x04, 0x12
        /*004a*/ 	.short	(.L_56 - .L_55)
	.align		4
.L_55:
        /*004c*/ 	.word	index@(_ZN3cub18CUB_300001_SM_10006detail9transform16transform_kernelINS2_10policy_hubILb1EN4cuda3std3__45tupleIJN6thrust24THRUST_300001_SM_1000_NS12zip_iteratorINS8_IJNSA_6detail15normal_iteratorINSA_10device_ptrIfEEEESG_EEEEEEEEE10policy1000El13saxpy_functorSG_JSI_EEEvT0_iT1_T2_DpNS2_10kernel_argIT3_EE)
        /*0050*/ 	.word	0x00000000


	//----- nvinfo : EIATTR_MIN_STACK_SIZE
	.align		4
.L_56:
        /*0054*/ 	.byte	0x04, 0x12
        /*0056*/ 	.short	(.L_58 - .L_57)
	.align		4
.L_57:
        /*0058*/ 	.word	index@(_ZN3cub18CUB_300001_SM_10006detail9transform16transform_kernelINS2_10policy_hubILb1EN4cuda3std3__45tupleIJN6thrust24THRUST_300001_SM_1000_NS12zip_iteratorINS8_IJNSA_6detail15normal_iteratorINSA_10device_ptrIfEEEESG_EEEEEEEEE10policy1000Ei13saxpy_functorSG_JSI_EEEvT0_iT1_T2_DpNS2_10kernel_argIT3_EE)
        /*005c*/ 	.word	0x00000000


	//----- nvinfo : EIATTR_MIN_STACK_SIZE
	.align		4
.L_58:
        /*0060*/ 	.byte	0x04, 0x12
        /*0062*/ 	.short	(.L_60 - .L_59)
	.align		4
.L_59:
        /*0064*/ 	.word	index@(_ZN3cub18CUB_300001_SM_10006detail11EmptyKernelIvEEvv)
        /*0068*/ 	.word	0x00000000
.L_60:


//--------------------- .nv.compat                --------------------------
	.section	.nv.compat,"",@"SHT_CUDA_COMPAT_INFO"
	.align	4
        /*0000*/ 	.byte	0x02, 0x09, 0x00, 0x00, 0x02, 0x02, 0x01, 0x00, 0x02, 0x05, 0x05, 0x00, 0x03, 0x07, 0x01, 0x01
        /*0010*/ 	.byte	0x02, 0x03, 0x00, 0x00, 0x02, 0x06, 0x01, 0x00, 0x04, 0x0b, 0x08, 0x00, 0x09, 0x00, 0x00, 0x00
        /*0020*/ 	.byte	0x00, 0x00, 0x00, 0x00


//--------------------- .nv.info._ZN3cub18CUB_300001_SM_10006detail9transform16transform_kernelINS2_10policy_hubILb1EN4cuda3std3__45tupleIJN6thrust24THRUST_300001_SM_1000_NS12zip_iteratorINS8_IJNSA_6detail15normal_iteratorINSA_10device_ptrIfEEEESG_EEEEEEEEE10policy1000El13saxpy_functorSG_JSI_EEEvT0_iT1_T2_DpNS2_10kernel_argIT3_EE --------------------------
	.section	.nv.info._ZN3cub18CUB_300001_SM_10006detail9transform16transform_kernelINS2_10policy_hubILb1EN4cuda3std3__45tupleIJN6thrust24THRUST_300001_SM_1000_NS12zip_iteratorINS8_IJNSA_6detail15normal_iteratorINSA_10device_ptrIfEEEESG_EEEEEEEEE10policy1000El13saxpy_functorSG_JSI_EEEvT0_iT1_T2_DpNS2_10kernel_argIT3_EE,"",@"SHT_CUDA_INFO"
	.sectionflags	@""
	.align	4


	//----- nvinfo : EIATTR_CUDA_API_VERSION
	.align		4
        /*0000*/ 	.byte	0x04, 0x37
        /*0002*/ 	.short	(.L_62 - .L_61)
.L_61:
        /*0004*/ 	.word	0x00000082


	//----- nvinfo : EIATTR_KPARAM_INFO
	.align		4
.L_62:
        /*0008*/ 	.byte	0x04, 0x17
        /*000a*/ 	.short	(.L_64 - .L_63)
.L_63:
        /*000c*/ 	.word	0x00000000
        /*0010*/ 	.short	0x0004
        /*0012*/ 	.short	0x0018
        /*0014*/ 	.byte	0x00, 0xf0, 0x41, 0x00


	//----- nvinfo : EIATTR_KPARAM_INFO
	.align		4
.L_64:
        /*0018*/ 	.byte	0x04, 0x17
        /*001a*/ 	.short	(.L_66 - .L_65)
.L_65:
        /*001c*/ 	.word	0x00000000
        /*0020*/ 	.short	0x0003
        /*0022*/ 	.short	0x0010
        /*0024*/ 	.byte	0x00, 0xf0, 0x21, 0x00


	//----- nvinfo : EIATTR_KPARAM_INFO
	.align		4
.L_66:
        /*0028*/ 	.byte	0x04, 0x17
        /*002a*/ 	.short	(.L_68 - .L_67)
.L_67:
        /*002c*/ 	.word	0x00000000
        /*0030*/ 	.short	0x0002
        /*0032*/ 	.short	0x000c
        /*0034*/ 	.byte	0x00, 0xf0, 0x11, 0x00


	//----- nvinfo : EIATTR_KPARAM_INFO
	.align		4
.L_68:
        /*0038*/ 	.byte	0x04, 0x17
        /*003a*/ 	.short	(.L_70 - .L_69)
.L_69:
        /*003c*/ 	.word	0x00000000
        /*0040*/ 	.short	0x0001
        /*0042*/ 	.short	0x0008
        /*0044*/ 	.byte	0x00, 0xf0, 0x11, 0x00


	//----- nvinfo : EIATTR_KPARAM_INFO
	.align		4
.L_70:
        /*0048*/ 	.byte	0x04, 0x17
        /*004a*/ 	.short	(.L_72 - .L_71)
.L_71:
        /*004c*/ 	.word	0x00000000
        /*0050*/ 	.short	0x0000
        /*0052*/ 	.short	0x0000
        /*0054*/ 	.byte	0x00, 0xf0, 0x21, 0x00


	//----- nvinfo : EIATTR_SPARSE_MMA_MASK
	.align		4
.L_72:
        /*0058*/ 	.byte	0x03, 0x50
        /*005a*/ 	.short	0x0000


	//----- nvinfo : EIATTR_MAXREG_COUNT
	.align		4
        /*005c*/ 	.byte	0x03, 0x1b
        /*005e*/ 	.short	0x00ff


	//----- nvinfo : EIATTR_MERCURY_ISA_VERSION
	.align		4
        /*0060*/ 	.byte	0x03, 0x5f
        /*0062*/ 	.short	0x0101


	//----- nvinfo : EIATTR_VRC_CTA_INIT_COUNT
	.align		4
        /*0064*/ 	.byte	0x02, 0x4a
	.zero		1
	.zero		1


	//----- nvinfo : EIATTR_EXIT_INSTR_OFFSETS
	.align		4
        /*0068*/ 	.byte	0x04, 0x1c
        /*006a*/ 	.short	(.L_74 - .L_73)


	//   ....[0]....
.L_73:
        /*006c*/ 	.word	0x00000230


	//   ....[1]....
        /*0070*/ 	.word	0x00000b00


	//   ....[2]....
        /*0074*/ 	.word	0x00000df0


	//   ....[3]....
        /*0078*/ 	.word	0x00000f90


	//   ....[4]....
        /*007c*/ 	.word	0x00000fc0


	//   ....[5]....
        /*0080*/ 	.word	0x00001050


	//   ....[6]....
        /*0084*/ 	.word	0x00001080


	//   ....[7]....
        /*0088*/ 	.word	0x00001560


	//   ....[8]....
        /*008c*/ 	.word	0x00001800


	//   ....[9]....
        /*0090*/ 	.word	0x00001940


	//   ....[10]....
        /*0094*/ 	.word	0x000019f0


	//----- nvinfo : EIATTR_MAX_THREADS
	.align		4
.L_74:
        /*0098*/ 	.byte	0x04, 0x05
        /*009a*/ 	.short	(.L_76 - .L_75)
.L_75:
        /*009c*/ 	.word	0x00000080
        /*00a0*/ 	.word	0x00000001
        /*00a4*/ 	.word	0x00000001


	//----- nvinfo : EIATTR_CRS_STACK_SIZE
	.align		4
.L_76:
        /*00a8*/ 	.byte	0x04, 0x1e
        /*00aa*/ 	.short	(.L_78 - .L_77)
.L_77:
        /*00ac*/ 	.word	0x00000000


	//----- nvinfo : EIATTR_CBANK_PARAM_SIZE
	.align		4
.L_78:
        /*00b0*/ 	.byte	0x03, 0x19
        /*00b2*/ 	.short	0x0028


	//----- nvinfo : EIATTR_PARAM_CBANK
	.align		4
        /*00b4*/ 	.byte	0x04, 0x0a
        /*00b6*/ 	.short	(.L_80 - .L_79)
	.align		4
.L_79:
        /*00b8*/ 	.word	index@(.nv.constant0._ZN3cub18CUB_300001_SM_10006detail9transform16transform_kernelINS2_10policy_hubILb1EN4cuda3std3__45tupleIJN6thrust24THRUST_300001_SM_1000_NS12zip_iteratorINS8_IJNSA_6detail15normal_iteratorINSA_10device_ptrIfEEEESG_EEEEEEEEE10policy1000El13saxpy_functorSG_JSI_EEEvT0_iT1_T2_DpNS2_10kernel_argIT3_EE)
        /*00bc*/ 	.short	0x0380
        /*00be*/ 	.short	0x0028


	//----- nvinfo : EIATTR_SW_WAR
	.align		4
.L_80:
        /*00c0*/ 	.byte	0x04, 0x36
        /*00c2*/ 	.short	(.L_82 - .L_81)
.L_81:
        /*00c4*/ 	.word	0x00000008
.L_82:


//--------------------- .nv.info._ZN3cub18CUB_300001_SM_10006detail9transform16transform_kernelINS2_10policy_hubILb1EN4cuda3std3__45tupleIJN6thrust24THRUST_300001_SM_1000_NS12zip_iteratorINS8_IJNSA_6detail15normal_iteratorINSA_10device_ptrIfEEEESG_EEEEEEEEE10policy1000Ei13saxpy_functorSG_JSI_EEEvT0_iT1_T2_DpNS2_10kernel_argIT3_EE --------------------------
	.section	.nv.info._ZN3cub18CUB_300001_SM_10006detail9transform16transform_kernelINS2_10policy_hubILb1EN4cuda3std3__45tupleIJN6thrust24THRUST_300001_SM_1000_NS12zip_iteratorINS8_IJNSA_6detail15normal_iteratorINSA_10device_ptrIfEEEESG_EEEEEEEEE10policy1000Ei13saxpy_functorSG_JSI_EEEvT0_iT1_T2_DpNS2_10kernel_argIT3_EE,"",@"SHT_CUDA_INFO"
	.sectionflags	@""
	.align	4


	//----- nvinfo : EIATTR_CUDA_API_VERSION
	.align		4
        /*0000*/ 	.byte	0x04, 0x37
        /*0002*/ 	.short	(.L_84 - .L_83)
.L_83:
        /*0004*/ 	.word	0x00000082


	//----- nvinfo : EIATTR_KPARAM_INFO
	.align		4
.L_84:
        /*0008*/ 	.byte	0x04, 0x17
        /*000a*/ 	.short	(.L_86 - .L_85)
.L_85:
        /*000c*/ 	.word	0x00000000
        /*0010*/ 	.short	0x0004
        /*0012*/ 	.short	0x0018
        /*0014*/ 	.byte	0x00, 0xf0, 0x41, 0x00


	//----- nvinfo : EIATTR_KPARAM_INFO
	.align		4
.L_86:
        /*0018*/ 	.byte	0x04, 0x17
        /*001a*/ 	.short	(.L_88 - .L_87)
.L_87:
        /*001c*/ 	.word	0x00000000
        /*0020*/ 	.short	0x0003
        /*0022*/ 	.short	0x0010
        /*0024*/ 	.byte	0x00, 0xf0, 0x21, 0x00


	//----- nvinfo : EIATTR_KPARAM_INFO
	.align		4
.L_88:
        /*0028*/ 	.byte	0x04, 0x17
        /*002a*/ 	.short	(.L_90 - .L_89)
.L_89:
        /*002c*/ 	.word	0x00000000
        /*0030*/ 	.short	0x0002
        /*0032*/ 	.short	0x0008
        /*0034*/ 	.byte	0x00, 0xf0, 0x11, 0x00


	//----- nvinfo : EIATTR_KPARAM_INFO
	.align		4
.L_90:
        /*0038*/ 	.byte	0x04, 0x17
        /*003a*/ 	.short	(.L_92 - .L_91)
.L_91:
        /*003c*/ 	.word	0x00000000
        /*0040*/ 	.short	0x0001
        /*0042*/ 	.short	0x0004
        /*0044*/ 	.byte	0x00, 0xf0, 0x11, 0x00


	//----- nvinfo : EIATTR_KPARAM_INFO
	.align		4
.L_92:
        /*0048*/ 	.byte	0x04, 0x17
        /*004a*/ 	.short	(.L_94 - .L_93)
.L_93:
        /*004c*/ 	.word	0x00000000
        /*0050*/ 	.short	0x0000
        /*0052*/ 	.short	0x0000
        /*0054*/ 	.byte	0x00, 0xf0, 0x11, 0x00


	//----- nvinfo : EIATTR_SPARSE_MMA_MASK
	.align		4
.L_94:
        /*0058*/ 	.byte	0x03, 0x50
        /*005a*/ 	.short	0x0000


	//----- nvinfo : EIATTR_MAXREG_COUNT
	.align		4
        /*005c*/ 	.byte	0x03, 0x1b
        /*005e*/ 	.short	0x00ff


	//----- nvinfo : EIATTR_MERCURY_ISA_VERSION
	.align		4
        /*0060*/ 	.byte	0x03, 0x5f
        /*0062*/ 	.short	0x0101


	//----- nvinfo : EIATTR_VRC_CTA_INIT_COUNT
	.align		4
        /*0064*/ 	.byte	0x02, 0x4a
	.zero		1
	.zero		1


	//----- nvinfo : EIATTR_EXIT_INSTR_OFFSETS
	.align		4
        /*0068*/ 	.byte	0x04, 0x1c
        /*006a*/ 	.short	(.L_96 - .L_95)


	//   ....[0]....
.L_95:
        /*006c*/ 	.word	0x00000140


	//   ....[1]....
        /*0070*/ 	.word	0x00000660


	//   ....[2]....
        /*0074*/ 	.word	0x00000820


	//   ....[3]....
        /*0078*/ 	.word	0x00000950


	//   ....[4]....
        /*007c*/ 	.word	0x000009f0


	//   ....[5]....
        /*0080*/ 	.word	0x00000a10


	//   ....[6]....
        /*0084*/ 	.word	0x00000ee0


	//   ....[7]....
        /*0088*/ 	.word	0x000011d0


	//   ....[8]....
        /*008c*/ 	.word	0x00001370


	//   ....[9]....
        /*0090*/ 	.word	0x000013a0


	//   ....[10]....
        /*0094*/ 	.word	0x00001430


	//----- nvinfo : EIATTR_MAX_THREADS
	.align		4
.L_96:
        /*0098*/ 	.byte	0x04, 0x05
        /*009a*/ 	.short	(.L_98 - .L_97)
.L_97:
        /*009c*/ 	.word	0x00000080
        /*00a0*/ 	.word	0x00000001
        /*00a4*/ 	.word	0x00000001


	//----- nvinfo : EIATTR_CRS_STACK_SIZE
	.align		4
.L_98:
        /*00a8*/ 	.byte	0x04, 0x1e
        /*00aa*/ 	.short	(.L_100 - .L_99)
.L_99:
        /*00ac*/ 	.word	0x00000000


	//----- nvinfo : EIATTR_CBANK_PARAM_SIZE
	.align		4
.L_100:
        /*00b0*/ 	.byte	0x03, 0x19
        /*00b2*/ 	.short	0x0028


	//----- nvinfo : EIATTR_PARAM_CBANK
	.align		4
        /*00b4*/ 	.byte	0x04, 0x0a
        /*00b6*/ 	.short	(.L_102 - .L_101)
	.align		4
.L_101:
        /*00b8*/ 	.word	index@(.nv.constant0._ZN3cub18CUB_300001_SM_10006detail9transform16transform_kernelINS2_10policy_hubILb1EN4cuda3std3__45tupleIJN6thrust24THRUST_300001_SM_1000_NS12zip_iteratorINS8_IJNSA_6detail15normal_iteratorINSA_10device_ptrIfEEEESG_EEEEEEEEE10policy1000Ei13saxpy_functorSG_JSI_EEEvT0_iT1_T2_DpNS2_10kernel_argIT3_EE)
        /*00bc*/ 	.short	0x0380
        /*00be*/ 	.short	0x0028


	//----- nvinfo : EIATTR_SW_WAR
	.align		4
.L_102:
        /*00c0*/ 	.byte	0x04, 0x36
        /*00c2*/ 	.short	(.L_104 - .L_103)
.L_103:
        /*00c4*/ 	.word	0x00000008
.L_104:


//--------------------- .nv.info._ZN3cub18CUB_300001_SM_10006detail11EmptyKernelIvEEvv --------------------------
	.section	.nv.info._ZN3cub18CUB_300001_SM_10006detail11EmptyKernelIvEEvv,"",@"SHT_CUDA_INFO"
	.sectionflags	@""
	.align	4


	//----- nvinfo : EIATTR_CUDA_API_VERSION
	.align		4
        /*0000*/ 	.byte	0x04, 0x37
        /*0002*/ 	.short	(.L_106 - .L_105)
.L_105:
        /*0004*/ 	.word	0x00000082


	//----- nvinfo : EIATTR_SPARSE_MMA_MASK
	.align		4
.L_106:
        /*0008*/ 	.byte	0x03, 0x50
        /*000a*/ 	.short	0x0000


	//----- nvinfo : EIATTR_MAXREG_COUNT
	.align		4
        /*000c*/ 	.byte	0x03, 0x1b
        /*000e*/ 	.short	0x00ff


	//----- nvinfo : EIATTR_MERCURY_ISA_VERSION
	.align		4
        /*0010*/ 	.byte	0x03, 0x5f
        /*0012*/ 	.short	0x0101


	//----- nvinfo : EIATTR_VRC_CTA_INIT_COUNT
	.align		4
        /*0014*/ 	.byte	0x02, 0x4a
	.zero		1
	.zero		1


	//----- nvinfo : EIATTR_EXIT_INSTR_OFFSETS
	.align		4
        /*0018*/ 	.byte	0x04, 0x1c
        /*001a*/ 	.short	(.L_108 - .L_107)


	//   ....[0]....
.L_107:
        /*001c*/ 	.word	0x00000010


	//----- nvinfo : EIATTR_SW_WAR
	.align		4
.L_108:
        /*0020*/ 	.byte	0x04, 0x36
        /*0022*/ 	.short	(.L_110 - .L_109)
.L_109:
        /*0024*/ 	.word	0x00000008
.L_110:


//--------------------- .nv.callgraph             --------------------------
	.section	.nv.callgraph,"",@"SHT_CUDA_CALLGRAPH"
	.align	4
	.sectionentsize	8
	.align		4
        /*0000*/ 	.word	0x00000000
	.align		4
        /*0004*/ 	.word	0xffffffff
	.align		4
        /*0008*/ 	.word	0x00000000
	.align		4
        /*000c*/ 	.word	0xfffffffe
	.align		4
        /*0010*/ 	.word	0x00000000
	.align		4
        /*0014*/ 	.word	0xfffffffd
	.align		4
        /*0018*/ 	.word	0x00000000
	.align		4
        /*001c*/ 	.word	0xfffffffc


//--------------------- .nv.constant4             --------------------------
	.section	.nv.constant4,"a",@progbits
	.align	8
	.align		8
.nv.constant4:
        /*0000*/ 	.dword	_ZN34_INTERNAL_c1fe9c63_4_k_cu_c8e72f954cuda3std3__45__cpo5beginE
	.align		8
        /*0008*/ 	.dword	_ZN34_INTERNAL_c1fe9c63_4_k_cu_c8e72f954cuda3std3__45__cpo3endE
	.align		8
        /*0010*/ 	.dword	_ZN34_INTERNAL_c1fe9c63_4_k_cu_c8e72f954cuda3std3__45__cpo6cbeginE
	.align		8
        /*0018*/ 	.dword	_ZN34_INTERNAL_c1fe9c63_4_k_cu_c8e72f954cuda3std3__45__cpo4cendE
	.align		8
        /*0020*/ 	.dword	_ZN34_INTERNAL_c1fe9c63_4_k_cu_c8e72f954cuda3std3__45__cpo6rbeginE
	.align		8
        /*0028*/ 	.dword	_ZN34_INTERNAL_c1fe9c63_4_k_cu_c8e72f954cuda3std3__45__cpo4rendE
	.align		8
        /*0030*/ 	.dword	_ZN34_INTERNAL_c1fe9c63_4_k_cu_c8e72f954cuda3std3__45__cpo7crbeginE
	.align		8
        /*0038*/ 	.dword	_ZN34_INTERNAL_c1fe9c63_4_k_cu_c8e72f954cuda3std3__45__cpo5crendE
	.align		8
        /*0040*/ 	.dword	_ZN34_INTERNAL_c1fe9c63_4_k_cu_c8e72f954cuda3std3__436_GLOBAL__N__c1fe9c63_4_k_cu_c8e72f956ignoreE
	.align		8
        /*0048*/ 	.dword	_ZN34_INTERNAL_c1fe9c63_4_k_cu_c8e72f954cuda3std3__419piecewise_constructE
	.align		8
        /*0050*/ 	.dword	_ZN34_INTERNAL_c1fe9c63_4_k_cu_c8e72f954cuda3std3__48in_placeE
	.align		8
        /*0058*/ 	.dword	_ZN34_INTERNAL_c1fe9c63_4_k_cu_c8e72f954cuda3std3__420unreachable_sentinelE
	.align		8
        /*0060*/ 	.dword	_ZN34_INTERNAL_c1fe9c63_4_k_cu_c8e72f954cuda3std3__47nulloptE
	.align		8
        /*0068*/ 	.dword	_ZN34_INTERNAL_c1fe9c63_4_k_cu_c8e72f954cuda3std3__48unexpectE
	.align		8
        /*0070*/ 	.dword	_ZN34_INTERNAL_c1fe9c63_4_k_cu_c8e72f954cuda3std6ranges3__45__cpo4swapE
	.align		8
        /*0078*/ 	.dword	_ZN34_INTERNAL_c1fe9c63_4_k_cu_c8e72f954cuda3std6ranges3__45__cpo9iter_moveE
	.align		8
        /*0080*/ 	.dword	_ZN34_INTERNAL_c1fe9c63_4_k_cu_c8e72f954cuda3std6ranges3__45__cpo5beginE
	.align		8
        /*0088*/ 	.dword	_ZN34_INTERNAL_c1fe9c63_4_k_cu_c8e72f954cuda3std6ranges3__45__cpo3endE
	.align		8
        /*0090*/ 	.dword	_ZN34_INTERNAL_c1fe9c63_4_k_cu_c8e72f954cuda3std6ranges3__45__cpo6cbeginE
	.align		8
        /*0098*/ 	.dword	_ZN34_INTERNAL_c1fe9c63_4_k_cu_c8e72f954cuda3std6ranges3__45__cpo4cendE
	.align		8
        /*00a0*/ 	.dword	_ZN34_INTERNAL_c1fe9c63_4_k_cu_c8e72f954cuda3std6ranges3__45__cpo7advanceE
	.align		8
        /*00a8*/ 	.dword	_ZN34_INTERNAL_c1fe9c63_4_k_cu_c8e72f954cuda3std6ranges3__45__cpo9iter_swapE
	.align		8
        /*00b0*/ 	.dword	_ZN34_INTERNAL_c1fe9c63_4_k_cu_c8e72f954cuda3std6ranges3__45__cpo4nextE
	.align		8
        /*00b8*/ 	.dword	_ZN34_INTERNAL_c1fe9c63_4_k_cu_c8e72f954cuda3std6ranges3__45__cpo4prevE
	.align		8
        /*00c0*/ 	.dword	_ZN34_INTERNAL_c1fe9c63_4_k_cu_c8e72f954cuda3std6ranges3__45__cpo4dataE
	.align		8
        /*00c8*/ 	.dword	_ZN34_INTERNAL_c1fe9c63_4_k_cu_c8e72f954cuda3std6ranges3__45__cpo5cdataE
	.align		8
        /*00d0*/ 	.dword	_ZN34_INTERNAL_c1fe9c63_4_k_cu_c8e72f954cuda3std6ranges3__45__cpo4sizeE
	.align		8
        /*00d8*/ 	.dword	_ZN34_INTERNAL_c1fe9c63_4_k_cu_c8e72f954cuda3std6ranges3__45__cpo5ssizeE
	.align		8
        /*00e0*/ 	.dword	_ZN34_INTERNAL_c1fe9c63_4_k_cu_c8e72f954cuda3std6ranges3__45__cpo8distanceE
	.align		8
        /*00e8*/ 	.dword	_ZN34_INTERNAL_c1fe9c63_4_k_cu_c8e72f956thrust24THRUST_300001_SM_1000_NS8cuda_cub3parE
	.align		8
        /*00f0*/ 	.dword	_ZN34_INTERNAL_c1fe9c63_4_k_cu_c8e72f956thrust24THRUST_300001_SM_1000_NS8cuda_cub10par_nosyncE
	.align		8
        /*00f8*/ 	.dword	_ZN34_INTERNAL_c1fe9c63_4_k_cu_c8e72f956thrust24THRUST_300001_SM_1000_NS6system6detail10sequential3seqE
	.align		8
        /*0100*/ 	.dword	_ZN34_INTERNAL_c1fe9c63_4_k_cu_c8e72f956thrust24THRUST_300001_SM_1000_NS12placeholders2_1E
	.align		8
        /*0108*/ 	.dword	_ZN34_INTERNAL_c1fe9c63_4_k_cu_c8e72f956thrust24THRUST_300001_SM_1000_NS12placeholders2_2E
	.align		8
        /*0110*/ 	.dword	_ZN34_INTERNAL_c1fe9c63_4_k_cu_c8e72f956thrust24THRUST_300001_SM_1000_NS12placeholders2_3E
	.align		8
        /*0118*/ 	.dword	_ZN34_INTERNAL_c1fe9c63_4_k_cu_c8e72f956thrust24THRUST_300001_SM_1000_NS12placeholders2_4E
	.align		8
        /*0120*/ 	.dword	_ZN34_INTERNAL_c1fe9c63_4_k_cu_c8e72f956thrust24THRUST_300001_SM_1000_NS12placeholders2_5E
	.align		8
        /*0128*/ 	.dword	_ZN34_INTERNAL_c1fe9c63_4_k_cu_c8e72f956thrust24THRUST_300001_SM_1000_NS12placeholders2_6E
	.align		8
        /*0130*/ 	.dword	_ZN34_INTERNAL_c1fe9c63_4_k_cu_c8e72f956thrust24THRUST_300001_SM_1000_NS12placeholders2_7E
	.align		8
        /*0138*/ 	.dword	_ZN34_INTERNAL_c1fe9c63_4_k_cu_c8e72f956thrust24THRUST_300001_SM_1000_NS12placeholders2_8E
	.align		8
        /*0140*/ 	.dword	_ZN34_INTERNAL_c1fe9c63_4_k_cu_c8e72f956thrust24THRUST_300001_SM_1000_NS12placeholders2_9E
	.align		8
        /*0148*/ 	.dword	_ZN34_INTERNAL_c1fe9c63_4_k_cu_c8e72f956thrust24THRUST_300001_SM_1000_NS12placeholders3_10E
	.align		8
        /*0150*/ 	.dword	_ZN34_INTERNAL_c1fe9c63_4_k_cu_c8e72f956thrust24THRUST_300001_SM_1000_NS3seqE


//--------------------- .text._ZN3cub18CUB_300001_SM_10006detail9transform16transform_kernelINS2_10policy_hubILb1EN4cuda3std3__45tupleIJN6thrust24THRUST_300001_SM_1000_NS12zip_iteratorINS8_IJNSA_6detail15normal_iteratorINSA_10device_ptrIfEEEESG_EEEEEEEEE10policy1000El13saxpy_functorSG_JSI_EEEvT0_iT1_T2_DpNS2_10kernel_argIT3_EE --------------------------
	.section	.text._ZN3cub18CUB_300001_SM_10006detail9transform16transform_kernelINS2_10policy_hubILb1EN4cuda3std3__45tupleIJN6thrust24THRUST_300001_SM_1000_NS12zip_iteratorINS8_IJNSA_6detail15normal_iteratorINSA_10device_ptrIfEEEESG_EEEEEEEEE10policy1000El13saxpy_functorSG_JSI_EEEvT0_iT1_T2_DpNS2_10kernel_argIT3_EE,"ax",@progbits
	.align	128
        .global         _ZN3cub18CUB_300001_SM_10006detail9transform16transform_kernelINS2_10policy_hubILb1EN4cuda3std3__45tupleIJN6thrust24THRUST_300001_SM_1000_NS12zip_iteratorINS8_IJNSA_6detail15normal_iteratorINSA_10device_ptrIfEEEESG_EEEEEEEEE10policy1000El13saxpy_functorSG_JSI_EEEvT0_iT1_T2_DpNS2_10kernel_argIT3_EE
        .type           _ZN3cub18CUB_300001_SM_10006detail9transform16transform_kernelINS2_10policy_hubILb1EN4cuda3std3__45tupleIJN6thrust24THRUST_300001_SM_1000_NS12zip_iteratorINS8_IJNSA_6detail15normal_iteratorINSA_10device_ptrIfEEEESG_EEEEEEEEE10policy1000El13saxpy_functorSG_JSI_EEEvT0_iT1_T2_DpNS2_10kernel_argIT3_EE,@function
        .size           _ZN3cub18CUB_300001_SM_10006detail9transform16transform_kernelINS2_10policy_hubILb1EN4cuda3std3__45tupleIJN6thrust24THRUST_300001_SM_1000_NS12zip_iteratorINS8_IJNSA_6detail15normal_iteratorINSA_10device_ptrIfEEEESG_EEEEEEEEE10policy1000El13saxpy_functorSG_JSI_EEEvT0_iT1_T2_DpNS2_10kernel_argIT3_EE,(.L_x_25 - _ZN3cub18CUB_300001_SM_10006detail9transform16transform_kernelINS2_10policy_hubILb1EN4cuda3std3__45tupleIJN6thrust24THRUST_300001_SM_1000_NS12zip_iteratorINS8_IJNSA_6detail15normal_iteratorINSA_10device_ptrIfEEEESG_EEEEEEEEE10policy1000El13saxpy_functorSG_JSI_EEEvT0_iT1_T2_DpNS2_10kernel_argIT3_EE)
        .other          _ZN3cub18CUB_300001_SM_10006detail9transform16transform_kernelINS2_10policy_hubILb1EN4cuda3std3__45tupleIJN6thrust24THRUST_300001_SM_1000_NS12zip_iteratorINS8_IJNSA_6detail15normal_iteratorINSA_10device_ptrIfEEEESG_EEEEEEEEE10policy1000El13saxpy_functorSG_JSI_EEEvT0_iT1_T2_DpNS2_10kernel_argIT3_EE,@"STO_CUDA_ENTRY STV_DEFAULT"
_ZN3cub18CUB_300001_SM_10006detail9transform16transform_kernelINS2_10policy_hubILb1EN4cuda3std3__45tupleIJN6thrust24THRUST_300001_SM_1000_NS12zip_iteratorINS8_IJNSA_6detail15normal_iteratorINSA_10device_ptrIfEEEESG_EEEEEEEEE10policy1000El13saxpy_functorSG_JSI_EEEvT0_iT1_T2_DpNS2_10kernel_argIT3_EE:
.text._ZN3cub18CUB_300001_SM_10006detail9transform16transform_kernelINS2_10policy_hubILb1EN4cuda3std3__45tupleIJN6thrust24THRUST_300001_SM_1000_NS12zip_iteratorINS8_IJNSA_6detail15normal_iteratorINSA_10device_ptrIfEEEESG_EEEEEEEEE10policy1000El13saxpy_functorSG_JSI_EEEvT0_iT1_T2_DpNS2_10kernel_argIT3_EE:
[----:B------:R-:W-:Y:S01]  /*0000*/  LDC R1, c[0x0][0x37c] ;  /* 0x0000df00ff017b82 */ /* 0x000fe20000000800 */
[----:B------:R-:W0:Y:S07]  /*0010*/  LDCU UR12, c[0x0][0x388] ;  /* 0x00007100ff0c77ac */ /* 0x000e2e0008000800 */
[----:B------:R-:W1:Y:S01]  /*0020*/  S2UR UR18, SR_CTAID.X ;  /* 0x00000000001279c3 */ /* 0x000e620000002500 */
[----:B------:R-:W2:Y:S01]  /*0030*/  LDCU.64 UR14, c[0x0][0x380] ;  /* 0x00007000ff0e77ac */ /* 0x000ea20008000a00 */
[----:B------:R-:W3:Y:S01]  /*0040*/  LDCU.128 UR8, c[0x0][0x390] ;  /* 0x00007200ff0877ac */ /* 0x000ee20008000c00 */
[----:B------:R-:W4:Y:S01]  /*0050*/  LDCU.64 UR16, c[0x0][0x3a0] ;  /* 0x00007400ff1077ac */ /* 0x000f220008000a00 */
[----:B0-----:R-:W-:-:S04]  /*0060*/  USHF.L.U32 UR13, UR12, 0x7, URZ ;  /* 0x000000070c0d7899 */ /* 0x001fc800080006ff */
[----:B------:R-:W-:Y:S02]  /*0070*/  USHF.R.S32.HI UR19, URZ, 0x1f, UR13 ;  /* 0x0000001fff137899 */ /* 0x000fe4000801140d */
[----:B-1----:R-:W-:Y:S02]  /*0080*/  UIMAD.WIDE.U32 UR4, UR13, UR18, URZ ;  /* 0x000000120d0472a5 */ /* 0x002fe4000f8e00ff */
[----:B------:R-:W-:Y:S02]  /*0090*/  UIMAD UR7, UR19, UR18, URZ ;  /* 0x00000012130772a4 */ /* 0x000fe4000f8e02ff */
[----:B--2---:R-:W-:Y:S02]  /*00a0*/  UIADD3 UR6, UP0, UPT, -UR4, UR14, URZ ;  /* 0x0000000e04067290 */ /* 0x004fe4000ff1e1ff */
[----:B------:R-:W-:Y:S02]  /*00b0*/  UIADD3 UR7, UPT, UPT, UR5, UR7, URZ ;  /* 0x0000000705077290 */ /* 0x000fe4000fffe0ff */
[----:B------:R-:W-:-:S02]  /*00c0*/  USHF.L.U32 UR20, UR4, 0x2, URZ ;  /* 0x0000000204147899 */ /* 0x000fc400080006ff */
[----:B------:R-:W-:Y:S02]  /*00d0*/  UIADD3.X UR5, UPT, UPT, ~UR7, UR15, URZ, UP0, !UPT ;  /* 0x0000000f07057290 */ /* 0x000fe400087fe5ff */
[----:B------:R-:W-:Y:S02]  /*00e0*/  UISETP.LT.U32.AND UP0, UPT, UR6, UR13, UPT ;  /* 0x0000000d0600728c */ /* 0x000fe4000bf01070 */
[----:B---3--:R-:W-:Y:S02]  /*00f0*/  UIADD3 UR21, UP1, UPT, UR20, UR10, URZ ;  /* 0x0000000a14157290 */ /* 0x008fe4000ff3e0ff */
[----:B------:R-:W-:Y:S02]  /*0100*/  UISETP.LT.AND.EX UP0, UPT, UR5, UR19, UPT, UP0 ;  /* 0x000000130500728c */ /* 0x000fe4000bf01300 */
[----:B----4-:R-:W-:Y:S02]  /*0110*/  UIADD3 UR22, UP2, UPT, UR20, UR16, URZ ;  /* 0x0000001014167290 */ /* 0x010fe4000ff5e0ff */
[----:B------:R-:W-:Y:S01]  /*0120*/  USEL UR5, UR6, UR13, UP0 ;  /* 0x0000000d06057287 */ /* 0x000fe20008000000 */
[----:B------:R-:W-:Y:S01]  /*0130*/  MOV R4, UR21 ;  /* 0x0000001500047c02 */ /* 0x000fe20008000f00 */
[----:B------:R-:W-:-:S02]  /*0140*/  USHF.L.U64.HI UR7, UR4, 0x2, UR7 ;  /* 0x0000000204077899 */ /* 0x000fc40008010207 */
[----:B------:R-:W-:Y:S01]  /*0150*/  UISETP.NE.AND UP0, UPT, UR13, UR5, UPT ;  /* 0x000000050d00728c */ /* 0x000fe2000bf05270 */
[----:B------:R-:W-:Y:S01]  /*0160*/  MOV R6, UR22 ;  /* 0x0000001600067c02 */ /* 0x000fe20008000f00 */
[----:B------:R-:W-:Y:S02]  /*0170*/  UIADD3 UR23, UP3, UPT, UR20, UR8, URZ ;  /* 0x0000000814177290 */ /* 0x000fe4000ff7e0ff */
[----:B------:R-:W-:Y:S02]  /*0180*/  UIADD3.X UR4, UPT, UPT, UR7, UR11, URZ, UP1, !UPT ;  /* 0x0000000b07047290 */ /* 0x000fe40008ffe4ff */
[----:B------:R-:W-:Y:S02]  /*0190*/  UIADD3.X UR19, UPT, UPT, UR7, UR17, URZ, UP2, !UPT ;  /* 0x0000001107137290 */ /* 0x000fe400097fe4ff */
[----:B------:R-:W-:Y:S01]  /*01a0*/  UIADD3.X UR21, UPT, UPT, UR7, UR9, URZ, UP3, !UPT ;  /* 0x0000000907157290 */ /* 0x000fe20009ffe4ff */
[----:B------:R-:W-:Y:S01]  /*01b0*/  MOV R2, UR23 ;  /* 0x0000001700027c02 */ /* 0x000fe20008000f00 */
[----:B------:R-:W0:Y:S01]  /*01c0*/  LDCU.64 UR14, c[0x0][0x358] ;  /* 0x00006b00ff0e77ac */ /* 0x000e220008000a00 */
[----:B------:R-:W-:-:S02]  /*01d0*/  MOV R5, UR4 ;  /* 0x0000000400057c02 */ /* 0x000fc40008000f00 */
[----:B------:R-:W-:Y:S02]  /*01e0*/  MOV R7, UR19 ;  /* 0x0000001300077c02 */ /* 0x000fe40008000f00 */
[----:B------:R-:W-:Y:S01]  /*01f0*/  MOV R3, UR21 ;  /* 0x0000001500037c02 */ /* 0x000fe20008000f00 */
[----:B------:R-:W-:Y:S06]  /*0200*/  BRA.U !UP0, `(.L_x_0) ;  /* 0x0000000d08947547 */ /* 0x000fec000b800000 */
[----:B------:R-:W-:-:S06]  /*0210*/  UISETP.GE.AND UP0, UPT, UR12, 0x1, UPT ;  /* 0x000000010c00788c */ /* 0x000fcc000bf06270 */
[----:B------:R-:W-:-:S13]  /*0220*/  PLOP3.LUT P0, PT, PT, PT, UP0, 0x80, 0x8 ;  /* 0x000000000008781c */ /* 0x000fda0003f0f008 */
[----:B0-----:R-:W-:Y:S05]  /*0230*/  @!P0 EXIT ;  /* 0x000000000000894d */ /* 0x001fea0003800000 */
[----:B------:R-:W0:Y:S01]  /*0240*/  S2R R9, SR_TID.X ;  /* 0x0000000000097919 */ /* 0x000e220000002100 */
[----:B------:R-:W-:Y:S01]  /*0250*/  UISETP.GE.U32.AND UP0, UPT, UR12, 0x8, UPT ;  /* 0x000000080c00788c */ /* 0x000fe2000bf06070 */
[----:B------:R-:W-:Y:S01]  /*0260*/  IMAD.MOV.U32 R0, RZ, RZ, RZ ;  /* 0x000000ffff007224 */ /* 0x000fe200078e00ff */
[----:B------:R-:W-:-:S07]  /*0270*/  ULOP3.LUT UR6, UR12, 0x7, URZ, 0xc0, !UPT ;  /* 0x000000070c067892 */ /* 0x000fce000f8ec0ff */
[----:B------:R-:W-:Y:S05]  /*0280*/  BRA.U !UP0, `(.L_x_1) ;  /* 0x0000000908187547 */ /* 0x000fea000b800000 */
[----:B0-----:R-:W-:-:S13]  /*0290*/  ISETP.GE.AND P0, PT, R9, UR5, PT ;  /* 0x0000000509007c0c */ /* 0x001fda000bf06270 */
[C---:B------:R-:W-:Y:S01]  /*02a0*/  @!P0 IMAD.WIDE.U32 R14, R9.reuse, 0x4, R4 ;  /* 0x00000004090e8825 */ /* 0x040fe200078e0004 */
[----:B------:R-:W0:Y:S03]  /*02b0*/  @!P0 LDC R21, c[0x0][0x38c] ;  /* 0x0000e300ff158b82 */ /* 0x000e260000000800 */
[C---:B------:R-:W-:Y:S02]  /*02c0*/  @!P0 IMAD.WIDE.U32 R16, R9.reuse, 0x4, R6 ;  /* 0x0000000409108825 */ /* 0x040fe400078e0006 */
[----:B------:R-:W0:Y:S04]  /*02d0*/  @!P0 LDG.E R14, desc[UR14][R14.64] ;  /* 0x0000000e0e0e8981 */ /* 0x000e28000c1e1900 */
[----:B------:R1:W0:Y:S01]  /*02e0*/  @!P0 LDG.E R17, desc[UR14][R16.64] ;  /* 0x0000000e10118981 */ /* 0x000222000c1e1900 */
[C---:B------:R-:W-:Y:S01]  /*02f0*/  IADD3 R23, PT, PT, R9.reuse, 0x80, RZ ;  /* 0x0000008009177810 */ /* 0x040fe20007ffe0ff */
[----:B------:R-:W-:-:S03]  /*0300*/  @!P0 IMAD.WIDE.U32 R18, R9, 0x4, R2 ;  /* 0x0000000409128825 */ /* 0x000fc600078e0002 */
[C---:B------:R-:W-:Y:S01]  /*0310*/  ISETP.GE.AND P1, PT, R23.reuse, UR5, PT ;  /* 0x0000000517007c0c */ /* 0x040fe2000bf26270 */
[----:B------:R-:W-:-:S04]  /*0320*/  IMAD.WIDE R12, R23, 0x4, R4 ;  /* 0x00000004170c7825 */ /* 0x000fc800078e0204 */
[----:B------:R-:W-:-:S08]  /*0330*/  IMAD.WIDE R10, R23, 0x4, R6 ;  /* 0x00000004170a7825 */ /* 0x000fd000078e0206 */
[----:B-1----:R-:W1:Y:S01]  /*0340*/  @!P1 LDC R16, c[0x0][0x38c] ;  /* 0x0000e300ff109b82 */ /* 0x002e620000000800 */
[----:B0-----:R-:W-:-:S05]  /*0350*/  @!P0 FFMA R21, R14, R21, R17 ;  /* 0x000000150e158223 */ /* 0x001fca0000000011 */
[----:B------:R0:W-:Y:S04]  /*0360*/  @!P0 STG.E desc[UR14][R18.64], R21 ;  /* 0x0000001512008986 */ /* 0x0001e8000c10190e */
[----:B------:R-:W1:Y:S04]  /*0370*/  @!P1 LDG.E R0, desc[UR14][R12.64] ;  /* 0x0000000e0c009981 */ /* 0x000e68000c1e1900 */
[----:B------:R-:W1:Y:S01]  /*0380*/  @!P1 LDG.E R25, desc[UR14][R10.64] ;  /* 0x0000000e0a199981 */ /* 0x000e62000c1e1900 */
[----:B------:R-:W-:Y:S01]  /*0390*/  IADD3 R8, PT, PT, R9, 0x100, RZ ;  /* 0x0000010009087810 */ /* 0x000fe20007ffe0ff */
[----:B------:R-:W-:-:S03]  /*03a0*/  IMAD.WIDE R14, R23, 0x4, R2 ;  /* 0x00000004170e7825 */ /* 0x000fc600078e0202 */
[----:B------:R-:W-:Y:S01]  /*03b0*/  ISETP.GE.AND P0, PT, R8, UR5, PT ;  /* 0x0000000508007c0c */ /* 0x000fe2000bf06270 */
[----:B-1----:R-:W-:-:S12]  /*03c0*/  @!P1 FFMA R25, R0, R16, R25 ;  /* 0x0000001000199223 */ /* 0x002fd80000000019 */
[----:B------:R-:W1:Y:S01]  /*03d0*/  @!P0 LDC R16, c[0x0][0x38c] ;  /* 0x0000e300ff108b82 */ /* 0x000e620000000800 */
[----:B------:R-:W-:Y:S04]  /*03e0*/  @!P1 STG.E desc[UR14][R14.64], R25 ;  /* 0x000000190e009986 */ /* 0x000fe8000c10190e */
[----:B------:R-:W1:Y:S04]  /*03f0*/  @!P0 LDG.E R0, desc[UR14][R12.64+0x200] ;  /* 0x0002000e0c008981 */ /* 0x000e68000c1e1900 */
[----:B------:R-:W1:Y:S01]  /*0400*/  @!P0 LDG.E R17, desc[UR14][R10.64+0x200] ;  /* 0x0002000e0a118981 */ /* 0x000e62000c1e1900 */
[----:B------:R-:W-:-:S04]  /*0410*/  IADD3 R8, PT, PT, R9, 0x180, RZ ;  /* 0x0000018009087810 */ /* 0x000fc80007ffe0ff */
[----:B------:R-:W-:Y:S01]  /*0420*/  ISETP.GE.AND P1, PT, R8, UR5, PT ;  /* 0x0000000508007c0c */ /* 0x000fe2000bf26270 */
[----:B-1----:R-:W-:-:S12]  /*0430*/  @!P0 FFMA R17, R0, R16, R17 ;  /* 0x0000001000118223 */ /* 0x002fd80000000011 */
[----:B------:R-:W1:Y:S01]  /*0440*/  @!P1 LDC R16, c[0x0][0x38c] ;  /* 0x0000e300ff109b82 */ /* 0x000e620000000800 */
[----:B------:R2:W-:Y:S04]  /*0450*/  @!P0 STG.E desc[UR14][R14.64+0x200], R17 ;  /* 0x000200110e008986 */ /* 0x0005e8000c10190e */
[----:B------:R-:W1:Y:S04]  /*0460*/  @!P1 LDG.E R0, desc[UR14][R12.64+0x400] ;  /* 0x0004000e0c009981 */ /* 0x000e68000c1e1900 */
[----:B0-----:R-:W1:Y:S01]  /*0470*/  @!P1 LDG.E R19, desc[UR14][R10.64+0x400] ;  /* 0x0004000e0a139981 */ /* 0x001e62000c1e1900 */
[----:B------:R-:W-:-:S04]  /*0480*/  IADD3 R8, PT, PT, R9, 0x200, RZ ;  /* 0x0000020009087810 */ /* 0x000fc80007ffe0ff */
[----:B------:R-:W-:Y:S01]  /*0490*/  ISETP.GE.AND P0, PT, R8, UR5, PT ;  /* 0x0000000508007c0c */ /* 0x000fe2000bf06270 */
[----:B-1----:R-:W-:-:S12]  /*04a0*/  @!P1 FFMA R19, R0, R16, R19 ;  /* 0x0000001000139223 */ /* 0x002fd80000000013 */
[----:B------:R-:W0:Y:S01]  /*04b0*/  @!P0 LDC R16, c[0x0][0x38c] ;  /* 0x0000e300ff108b82 */ /* 0x000e220000000800 */
[----:B------:R1:W-:Y:S04]  /*04c0*/  @!P1 STG.E desc[UR14][R14.64+0x400], R19 ;  /* 0x000400130e009986 */ /* 0x0003e8000c10190e */
[----:B------:R-:W0:Y:S04]  /*04d0*/  @!P0 LDG.E R0, desc[UR14][R12.64+0x600] ;  /* 0x0006000e0c008981 */ /* 0x000e28000c1e1900 */
[----:B------:R-:W0:Y:S01]  /*04e0*/  @!P0 LDG.E R21, desc[UR14][R10.64+0x600] ;  /* 0x0006000e0a158981 */ /* 0x000e22000c1e1900 */
[----:B------:R-:W-:-:S04]  /*04f0*/  IADD3 R8, PT, PT, R9, 0x280, RZ ;  /* 0x0000028009087810 */ /* 0x000fc80007ffe0ff */
[----:B------:R-:W-:Y:S01]  /*0500*/  ISETP.GE.AND P1, PT, R8, UR5, PT ;  /* 0x0000000508007c0c */ /* 0x000fe2000bf26270 */
[----:B------:R-:W-:Y:S02]  /*0510*/  VIADD R8, R9, 0x300 ;  /* 0x0000030009087836 */ /* 0x000fe40000000000 */
[----:B0-----:R-:W-:-:S10]  /*0520*/  @!P0 FFMA R21, R0, R16, R21 ;  /* 0x0000001000158223 */ /* 0x001fd40000000015 */
[----:B------:R-:W0:Y:S01]  /*0530*/  @!P1 LDC R16, c[0x0][0x38c] ;  /* 0x0000e300ff109b82 */ /* 0x000e220000000800 */
[----:B------:R3:W-:Y:S04]  /*0540*/  @!P0 STG.E desc[UR14][R14.64+0x600], R21 ;  /* 0x000600150e008986 */ /* 0x0007e8000c10190e */
[----:B------:R-:W0:Y:S04]  /*0550*/  @!P1 LDG.E R0, desc[UR14][R12.64+0x800] ;  /* 0x0008000e0c009981 */ /* 0x000e28000c1e1900 */
[----:B--2---:R-:W0:Y:S01]  /*0560*/  @!P1 LDG.E R17, desc[UR14][R10.64+0x800] ;  /* 0x0008000e0a119981 */ /* 0x004e22000c1e1900 */
[----:B------:R-:W-:-:S02]  /*0570*/  ISETP.GE.AND P0, PT, R8, UR5, PT ;  /* 0x0000000508007c0c */ /* 0x000fc4000bf06270 */
[----:B------:R-:W-:Y:S01]  /*0580*/  IADD3 R8, PT, PT, R9, 0x380, RZ ;  /* 0x0000038009087810 */ /* 0x000fe20007ffe0ff */
[----:B0-----:R-:W-:-:S10]  /*0590*/  @!P1 FFMA R17, R0, R16, R17 ;  /* 0x0000001000119223 */ /* 0x001fd40000000011 */
[----:B------:R-:W0:Y:S01]  /*05a0*/  @!P0 LDC R16, c[0x0][0x38c] ;  /* 0x0000e300ff108b82 */ /* 0x000e220000000800 */
[----:B------:R2:W-:Y:S04]  /*05b0*/  @!P1 STG.E desc[UR14][R14.64+0x800], R17 ;  /* 0x000800110e009986 */ /* 0x0005e8000c10190e */
[----:B------:R-:W0:Y:S04]  /*05c0*/  @!P0 LDG.E R0, desc[UR14][R12.64+0xa00] ;  /* 0x000a000e0c008981 */ /* 0x000e28000c1e1900 */
[----:B-1----:R-:W0:Y:S01]  /*05d0*/  @!P0 LDG.E R19, desc[UR14][R10.64+0xa00] ;  /* 0x000a000e0a138981 */ /* 0x002e22000c1e1900 */
[----:B------:R-:W-:-:S13]  /*05e0*/  ISETP.GE.AND P1, PT, R8, UR5, PT ;  /* 0x0000000508007c0c */ /* 0x000fda000bf26270 */
[----:B------:R-:W1:Y:S01]  /*05f0*/  @!P1 LDC R8, c[0x0][0x38c] ;  /* 0x0000e300ff089b82 */ /* 0x000e620000000800 */
[----:B0-----:R-:W-:-:S05]  /*0600*/  @!P0 FFMA R19, R0, R16, R19 ;  /* 0x0000001000138223 */ /* 0x001fca0000000013 */
[----:B------:R2:W-:Y:S04]  /*0610*/  @!P0 STG.E desc[UR14][R14.64+0xa00], R19 ;  /* 0x000a00130e008986 */ /* 0x0005e8000c10190e */
[----:B------:R-:W1:Y:S04]  /*0620*/  @!P1 LDG.E R0, desc[UR14][R12.64+0xc00] ;  /* 0x000c000e0c009981 */ /* 0x000e68000c1e1900 */
[----:B---3--:R-:W1:Y:S01]  /*0630*/  @!P1 LDG.E R21, desc[UR14][R10.64+0xc00] ;  /* 0x000c000e0a159981 */ /* 0x008e62000c1e1900 */
[----:B------:R-:W-:Y:S01]  /*0640*/  ULOP3.LUT UR4, UR12, 0x7ffffff8, URZ, 0xc0, !UPT ;  /* 0x7ffffff80c047892 */ /* 0x000fe2000f8ec0ff */
[----:B-1----:R-:W-:-:S05]  /*0650*/  @!P1 FFMA R21, R0, R8, R21 ;  /* 0x0000000800159223 */ /* 0x002fca0000000015 */
[----:B------:R-:W-:Y:S01]  /*0660*/  MOV R0, UR4 ;  /* 0x0000000400007c02 */ /* 0x000fe20008000f00 */
[----:B------:R2:W-:Y:S03]  /*0670*/  @!P1 STG.E desc[UR14][R14.64+0xc00], R21 ;  /* 0x000c00150e009986 */ /* 0x0005e6000c10190e */
[----:B------:R-:W-:-:S13]  /*0680*/  ISETP.NE.AND P0, PT, R0, 0x8, PT ;  /* 0x000000080000780c */ /* 0x000fda0003f05270 */
[----:B--2---:R-:W-:Y:S05]  /*0690*/  @!P0 BRA `(.L_x_1) ;  /* 0x0000000400148947 */ /* 0x004fea0003800000 */
[----:B------:R-:W-:Y:S01]  /*06a0*/  HFMA2 R8, -RZ, RZ, 0, 4.76837158203125e-07 ;  /* 0x00000008ff087431 */ /* 0x000fe200000001ff */
[----:B------:R-:W0:Y:S06]  /*06b0*/  LDCU UR4, c[0x0][0x38c] ;  /* 0x00007180ff0477ac */ /* 0x000e2c0008000800 */
.L_x_4:
[----:B-1----:R-:W-:-:S04]  /*06c0*/  LEA R17, R8, R9, 0x7 ;  /* 0x0000000908117211 */ /* 0x002fc800078e38ff */
[----:B------:R-:W-:-:S13]  /*06d0*/  ISETP.GE.AND P0, PT, R17, UR5, PT ;  /* 0x0000000511007c0c */ /* 0x000fda000bf06270 */
[C---:B------:R-:W-:Y:S01]  /*06e0*/  @!P0 IMAD.WIDE.U32 R10, R17.reuse, 0x4, R4 ;  /* 0x00000004110a8825 */ /* 0x040fe200078e0004 */
[----:B------:R-:W1:Y:S03]  /*06f0*/  @!P0 LDC R27, c[0x0][0x38c] ;  /* 0x0000e300ff1b8b82 */ /* 0x000e660000000800 */
[C---:B------:R-:W-:Y:S02]  /*0700*/  @!P0 IMAD.WIDE.U32 R20, R17.reuse, 0x4, R6 ;  /* 0x0000000411148825 */ /* 0x040fe400078e0006 */
[----:B------:R-:W1:Y:S04]  /*0710*/  @!P0 LDG.E R10, desc[UR14][R10.64] ;  /* 0x0000000e0a0a8981 */ /* 0x000e68000c1e1900 */
[----:B------:R2:W1:Y:S01]  /*0720*/  @!P0 LDG.E R21, desc[UR14][R20.64] ;  /* 0x0000000e14158981 */ /* 0x000462000c1e1900 */
[C---:B------:R-:W-:Y:S01]  /*0730*/  IADD3 R25, PT, PT, R17.reuse, 0x80, RZ ;  /* 0x0000008011197810 */ /* 0x040fe20007ffe0ff */
[----:B------:R-:W-:-:S03]  /*0740*/  @!P0 IMAD.WIDE.U32 R18, R17, 0x4, R2 ;  /* 0x0000000411128825 */ /* 0x000fc600078e0002 */
[C---:B------:R-:W-:Y:S01]  /*0750*/  ISETP.GE.AND P1, PT, R25.reuse, UR5, PT ;  /* 0x0000000519007c0c */ /* 0x040fe2000bf26270 */
[----:B------:R-:W-:-:S04]  /*0760*/  IMAD.WIDE R14, R25, 0x4, R4 ;  /* 0x00000004190e7825 */ /* 0x000fc800078e0204 */
[----:B------:R-:W-:-:S08]  /*0770*/  IMAD.WIDE R12, R25, 0x4, R6 ;  /* 0x00000004190c7825 */ /* 0x000fd000078e0206 */
[----:B--2---:R-:W2:Y:S01]  /*0780*/  @!P1 LDC R20, c[0x0][0x38c] ;  /* 0x0000e300ff149b82 */ /* 0x004ea20000000800 */
[----:B-1----:R-:W-:-:S05]  /*0790*/  @!P0 FFMA R27, R10, R27, R21 ;  /* 0x0000001b0a1b8223 */ /* 0x002fca0000000015 */
[----:B------:R1:W-:Y:S04]  /*07a0*/  @!P0 STG.E desc[UR14][R18.64], R27 ;  /* 0x0000001b12008986 */ /* 0x0003e8000c10190e */
[----:B------:R-:W2:Y:S04]  /*07b0*/  @!P1 LDG.E R16, desc[UR14][R14.64] ;  /* 0x0000000e0e109981 */ /* 0x000ea8000c1e1900 */
[----:B------:R-:W2:Y:S01]  /*07c0*/  @!P1 LDG.E R23, desc[UR14][R12.64] ;  /* 0x0000000e0c179981 */ /* 0x000ea2000c1e1900 */
[----:B------:R-:W-:-:S05]  /*07d0*/  VIADD R10, R17, 0x100 ;  /* 0x00000100110a7836 */ /* 0x000fca0000000000 */
[----:B------:R-:W-:Y:S01]  /*07e0*/  ISETP.GE.AND P0, PT, R10, UR5, PT ;  /* 0x000000050a007c0c */ /* 0x000fe2000bf06270 */
[----:B------:R-:W-:-:S04]  /*07f0*/  IMAD.WIDE R10, R25, 0x4, R2 ;  /* 0x00000004190a7825 */ /* 0x000fc800078e0202 */
[----:B--2---:R-:W-:-:S08]  /*0800*/  @!P1 FFMA R25, R16, R20, R23 ;  /* 0x0000001410199223 */ /* 0x004fd00000000017 */
[----:B------:R-:W2:Y:S01]  /*0810*/  @!P0 LDC R23, c[0x0][0x38c] ;  /* 0x0000e300ff178b82 */ /* 0x000ea20000000800 */
[----:B------:R-:W-:Y:S04]  /*0820*/  @!P1 STG.E desc[UR14][R10.64], R25 ;  /* 0x000000190a009986 */ /* 0x000fe8000c10190e */
[----:B------:R-:W2:Y:S04]  /*0830*/  @!P0 LDG.E R20, desc[UR14][R14.64+0x200] ;  /* 0x0002000e0e148981 */ /* 0x000ea8000c1e1900 */
[----:B------:R-:W2:Y:S01]  /*0840*/  @!P0 LDG.E R21, desc[UR14][R12.64+0x200] ;  /* 0x0002000e0c158981 */ /* 0x000ea2000c1e1900 */
[----:B------:R-:W-:-:S04]  /*0850*/  IADD3 R16, PT, PT, R17, 0x180, RZ ;  /* 0x0000018011107810 */ /* 0x000fc80007ffe0ff */
[----:B------:R-:W-:Y:S01]  /*0860*/  ISETP.GE.AND P1, PT, R16, UR5, PT ;  /* 0x0000000510007c0c */ /* 0x000fe2000bf26270 */
[----:B--2---:R-:W-:-:S12]  /*0870*/  @!P0 FFMA R23, R20, R23, R21 ;  /* 0x0000001714178223 */ /* 0x004fd80000000015 */
[----:B------:R-:W2:Y:S01]  /*0880*/  @!P1 LDC R21, c[0x0][0x38c] ;  /* 0x0000e300ff159b82 */ /* 0x000ea20000000800 */
[----:B------:R3:W-:Y:S04]  /*0890*/  @!P0 STG.E desc[UR14][R10.64+0x200], R23 ;  /* 0x000200170a008986 */ /* 0x0007e8000c10190e */
[----:B-1----:R-:W2:Y:S04]  /*08a0*/  @!P1 LDG.E R18, desc[UR14][R14.64+0x400] ;  /* 0x0004000e0e129981 */ /* 0x002ea8000c1e1900 */
[----:B------:R-:W2:Y:S01]  /*08b0*/  @!P1 LDG.E R19, desc[UR14][R12.64+0x400] ;  /* 0x0004000e0c139981 */ /* 0x000ea2000c1e1900 */
[----:B------:R-:W-:-:S04]  /*08c0*/  IADD3 R16, PT, PT, R17, 0x200, RZ ;  /* 0x0000020011107810 */ /* 0x000fc80007ffe0ff */
[----:B------:R-:W-:-:S13]  /*08d0*/  ISETP.GE.AND P0, PT, R16, UR5, PT ;  /* 0x0000000510007c0c */ /* 0x000fda000bf06270 */
[----:B------:R-:W3:Y:S01]  /*08e0*/  @!P0 LDC R20, c[0x0][0x38c] ;  /* 0x0000e300ff148b82 */ /* 0x000ee20000000800 */
[----:B--2---:R-:W-:-:S05]  /*08f0*/  @!P1 FFMA R21, R18, R21, R19 ;  /* 0x0000001512159223 */ /* 0x004fca0000000013 */
[----:B------:R1:W-:Y:S04]  /*0900*/  @!P1 STG.E desc[UR14][R10.64+0x400], R21 ;  /* 0x000400150a009986 */ /* 0x0003e8000c10190e */
[----:B------:R-:W3:Y:S04]  /*0910*/  @!P0 LDG.E R18, desc[UR14][R14.64+0x600] ;  /* 0x0006000e0e128981 */ /* 0x000ee8000c1e1900 */
[----:B------:R-:W3:Y:S01]  /*0920*/  @!P0 LDG.E R19, desc[UR14][R12.64+0x600] ;  /* 0x0006000e0c138981 */ /* 0x000ee2000c1e1900 */
[----:B------:R-:W-:-:S04]  /*0930*/  IADD3 R16, PT, PT, R17, 0x280, RZ ;  /* 0x0000028011107810 */ /* 0x000fc80007ffe0ff */
[----:B------:R-:W-:Y:S01]  /*0940*/  ISETP.GE.AND P1, PT, R16, UR5, PT ;  /* 0x0000000510007c0c */ /* 0x000fe2000bf26270 */
[----:B---3--:R-:W-:-:S12]  /*0950*/  @!P0 FFMA R23, R18, R20, R19 ;  /* 0x0000001412178223 */ /* 0x008fd80000000013 */
[----:B------:R-:W1:Y:S01]  /*0960*/  @!P1 LDC R20, c[0x0][0x38c] ;  /* 0x0000e300ff149b82 */ /* 0x000e620000000800 */
[----:B------:R2:W-:Y:S04]  /*0970*/  @!P0 STG.E desc[UR14][R10.64+0x600], R23 ;  /* 0x000600170a008986 */ /* 0x0005e8000c10190e */
        /* <DEDUP_REMOVED lines=8> */
[----:B------:R-:W1:Y:S01]  /*0a00*/  @!P0 LDG.E R19, desc[UR14][R12.64+0xa00] ;  /* 0x000a000e0c138981 */ /* 0x000e62000c1e1900 */
[----:B------:R-:W-:Y:S01]  /*0a10*/  IADD3 R17, PT, PT, R17, 0x380, RZ ;  /* 0x0000038011117810 */ /* 0x000fe20007ffe0ff */
[----:B------:R-:W-:Y:S01]  /*0a20*/  VIADD R8, R8, 0x8 ;  /* 0x0000000808087836 */ /* 0x000fe20000000000 */
[----:B------:R-:W-:Y:S04]  /*0a30*/  BSSY.RECONVERGENT B0, `(.L_x_2) ;  /* 0x000000a000007945 */ /* 0x000fe80003800200 */
[----:B------:R-:W-:Y:S01]  /*0a40*/  ISETP.NE.AND P1, PT, R8, R0, PT ;  /* 0x000000000800720c */ /* 0x000fe20003f25270 */
[----:B-1----:R-:W-:-:S05]  /*0a50*/  @!P0 FFMA R19, R16, R18, R19 ;  /* 0x0000001210138223 */ /* 0x002fca0000000013 */
[----:B------:R2:W-:Y:S01]  /*0a60*/  @!P0 STG.E desc[UR14][R10.64+0xa00], R19 ;  /* 0x000a00130a008986 */ /* 0x0005e2000c10190e */
[----:B------:R-:W-:-:S13]  /*0a70*/  ISETP.GE.AND P0, PT, R17, UR5, PT ;  /* 0x0000000511007c0c */ /* 0x000fda000bf06270 */
[----:B--2---:R-:W-:Y:S05]  /*0a80*/  @P0 BRA `(.L_x_3) ;  /* 0x0000000000100947 */ /* 0x004fea0003800000 */
[----:B------:R-:W0:Y:S04]  /*0a90*/  LDG.E R14, desc[UR14][R14.64+0xc00] ;  /* 0x000c000e0e0e7981 */ /* 0x000e28000c1e1900 */
[----:B------:R-:W0:Y:S02]  /*0aa0*/  LDG.E R13, desc[UR14][R12.64+0xc00] ;  /* 0x000c000e0c0d7981 */ /* 0x000e24000c1e1900 */
[----:B0-----:R-:W-:-:S05]  /*0ab0*/  FFMA R17, R14, UR4, R13 ;  /* 0x000000040e117c23 */ /* 0x001fca000800000d */
[----:B------:R1:W-:Y:S02]  /*0ac0*/  STG.E desc[UR14][R10.64+0xc00], R17 ;  /* 0x000c00110a007986 */ /* 0x0003e4000c10190e */
.L_x_3:
[----:B0-----:R-:W-:Y:S05]  /*0ad0*/  BSYNC.RECONVERGENT B0 ;  /* 0x0000000000007941 */ /* 0x001fea0003800200 */
.L_x_2:
[----:B------:R-:W-:Y:S05]  /*0ae0*/  @P1 BRA `(.L_x_4) ;  /* 0xfffffff800f41947 */ /* 0x000fea000383ffff */
.L_x_1:
[----:B------:R-:W-:-:S13]  /*0af0*/  ISETP.NE.AND P0, PT, RZ, UR6, PT ;  /* 0x00000006ff007c0c */ /* 0x000fda000bf05270 */
[----:B------:R-:W-:Y:S05]  /*0b00*/  @!P0 EXIT ;  /* 0x000000000000894d */ /* 0x000fea0003800000 */
[----:B------:R-:W2:Y:S01]  /*0b10*/  LDC R8, c[0x0][0x388] ;  /* 0x0000e200ff087b82 */ /* 0x000ea20000000800 */
[----:B------:R-:W-:Y:S01]  /*0b20*/  UISETP.GE.U32.AND UP0, UPT, UR6, 0x4, UPT ;  /* 0x000000040600788c */ /* 0x000fe2000bf06070 */
[----:B--2---:R-:W-:-:S04]  /*0b30*/  LOP3.LUT R24, R8, 0x3, RZ, 0xc0, !PT ;  /* 0x0000000308187812 */ /* 0x004fc800078ec0ff */
[----:B------:R-:W-:-:S04]  /*0b40*/  ISETP.NE.AND P0, PT, R24, RZ, PT ;  /* 0x000000ff1800720c */ /* 0x000fc80003f05270 */
[----:B------:R-:W-:Y:S09]  /*0b50*/  BRA.U !UP0, `(.L_x_5) ;  /* 0x0000000108a47547 */ /* 0x000ff2000b800000 */
[----:B01----:R-:W-:-:S04]  /*0b60*/  LEA R11, R0, R9, 0x7 ;  /* 0x00000009000b7211 */ /* 0x003fc800078e38ff */
[----:B------:R-:W-:-:S13]  /*0b70*/  ISETP.GE.AND P1, PT, R11, UR5, PT ;  /* 0x000000050b007c0c */ /* 0x000fda000bf26270 */
[C---:B------:R-:W-:Y:S01]  /*0b80*/  @!P1 IMAD.WIDE R14, R11.reuse, 0x4, R4 ;  /* 0x000000040b0e9825 */ /* 0x040fe200078e0204 */
[----:B------:R-:W0:Y:S03]  /*0b90*/  @!P1 LDC R25, c[0x0][0x38c] ;  /* 0x0000e300ff199b82 */ /* 0x000e260000000800 */
[C---:B------:R-:W-:Y:S02]  /*0ba0*/  @!P1 IMAD.WIDE R16, R11.reuse, 0x4, R6 ;  /* 0x000000040b109825 */ /* 0x040fe400078e0206 */
[----:B------:R-:W0:Y:S04]  /*0bb0*/  @!P1 LDG.E R14, desc[UR14][R14.64] ;  /* 0x0000000e0e0e9981 */ /* 0x000e28000c1e1900 */
[----:B------:R-:W0:Y:S01]  /*0bc0*/  @!P1 LDG.E R17, desc[UR14][R16.64] ;  /* 0x0000000e10119981 */ /* 0x000e22000c1e1900 */
[C---:B------:R-:W-:Y:S01]  /*0bd0*/  IADD3 R23, PT, PT, R11.reuse, 0x80, RZ ;  /* 0x000000800b177810 */ /* 0x040fe20007ffe0ff */
[----:B------:R-:W-:-:S03]  /*0be0*/  @!P1 IMAD.WIDE R12, R11, 0x4, R2 ;  /* 0x000000040b0c9825 */ /* 0x000fc600078e0202 */
[----:B------:R-:W-:-:S13]  /*0bf0*/  ISETP.GE.AND P2, PT, R23, UR5, PT ;  /* 0x0000000517007c0c */ /* 0x000fda000bf46270 */
[C---:B------:R-:W-:Y:S01]  /*0c00*/  @!P2 IMAD.WIDE R18, R23.reuse, 0x4, R4 ;  /* 0x000000041712a825 */ /* 0x040fe200078e0204 */
[----:B------:R-:W1:Y:S03]  /*0c10*/  @!P2 LDC R27, c[0x0][0x38c] ;  /* 0x0000e300ff1bab82 */ /* 0x000e660000000800 */
[----:B------:R-:W-:-:S04]  /*0c20*/  @!P2 IMAD.WIDE R20, R23, 0x4, R6 ;  /* 0x000000041714a825 */ /* 0x000fc800078e0206 */
[----:B0-----:R-:W-:-:S05]  /*0c30*/  @!P1 FFMA R25, R14, R25, R17 ;  /* 0x000000190e199223 */ /* 0x001fca0000000011 */
[----:B------:R0:W-:Y:S04]  /*0c40*/  @!P1 STG.E desc[UR14][R12.64], R25 ;  /* 0x000000190c009986 */ /* 0x0001e8000c10190e */
[----:B------:R-:W1:Y:S04]  /*0c50*/  @!P2 LDG.E R18, desc[UR14][R18.64] ;  /* 0x0000000e1212a981 */ /* 0x000e68000c1e1900 */
[----:B------:R-:W1:Y:S01]  /*0c60*/  @!P2 LDG.E R21, desc[UR14][R20.64] ;  /* 0x0000000e1415a981 */ /* 0x000e62000c1e1900 */
[----:B------:R-:W-:Y:S01]  /*0c70*/  IADD3 R29, PT, PT, R11, 0x100, RZ ;  /* 0x000001000b1d7810 */ /* 0x000fe20007ffe0ff */
[----:B------:R-:W-:-:S03]  /*0c80*/  @!P2 IMAD.WIDE R14, R23, 0x4, R2 ;  /* 0x00000004170ea825 */ /* 0x000fc600078e0202 */
[----:B------:R-:W-:-:S13]  /*0c90*/  ISETP.GE.AND P1, PT, R29, UR5, PT ;  /* 0x000000051d007c0c */ /* 0x000fda000bf26270 */
[----:B------:R-:W-:-:S04]  /*0ca0*/  @!P1 IMAD.WIDE R16, R29, 0x4, R4 ;  /* 0x000000041d109825 */ /* 0x000fc800078e0204 */
[----:B------:R-:W-:-:S04]  /*0cb0*/  @!P1 IMAD.WIDE R22, R29, 0x4, R6 ;  /* 0x000000041d169825 */ /* 0x000fc800078e0206 */
[----:B-1----:R-:W-:Y:S02]  /*0cc0*/  @!P2 FFMA R27, R18, R27, R21 ;  /* 0x0000001b121ba223 */ /* 0x002fe40000000015 */
[----:B------:R-:W1:Y:S03]  /*0cd0*/  @!P1 LDC R21, c[0x0][0x38c] ;  /* 0x0000e300ff159b82 */ /* 0x000e660000000800 */
[----:B------:R2:W-:Y:S04]  /*0ce0*/  @!P2 STG.E desc[UR14][R14.64], R27 ;  /* 0x0000001b0e00a986 */ /* 0x0005e8000c10190e */
[----:B------:R3:W1:Y:S04]  /*0cf0*/  @!P1 LDG.E R16, desc[UR14][R16.64] ;  /* 0x0000000e10109981 */ /* 0x000668000c1e1900 */
[----:B------:R-:W1:Y:S01]  /*0d00*/  @!P1 LDG.E R23, desc[UR14][R22.64] ;  /* 0x0000000e16179981 */ /* 0x000e62000c1e1900 */
[----:B0-----:R-:W-:Y:S01]  /*0d10*/  IADD3 R25, PT, PT, R11, 0x180, RZ ;  /* 0x000001800b197810 */ /* 0x001fe20007ffe0ff */
[----:B------:R-:W-:-:S03]  /*0d20*/  @!P1 IMAD.WIDE R10, R29, 0x4, R2 ;  /* 0x000000041d0a9825 */ /* 0x000fc600078e0202 */
[----:B------:R-:W-:-:S13]  /*0d30*/  ISETP.GE.AND P2, PT, R25, UR5, PT ;  /* 0x0000000519007c0c */ /* 0x000fda000bf46270 */
[C---:B------:R-:W-:Y:S01]  /*0d40*/  @!P2 IMAD.WIDE R12, R25.reuse, 0x4, R4 ;  /* 0x00000004190ca825 */ /* 0x040fe200078e0204 */
[----:B---3--:R-:W0:Y:S03]  /*0d50*/  @!P2 LDC R17, c[0x0][0x38c] ;  /* 0x0000e300ff11ab82 */ /* 0x008e260000000800 */
[----:B------:R-:W-:-:S04]  /*0d60*/  @!P2 IMAD.WIDE R18, R25, 0x4, R6 ;  /* 0x000000041912a825 */ /* 0x000fc800078e0206 */
[----:B-1----:R-:W-:-:S05]  /*0d70*/  @!P1 FFMA R21, R16, R21, R23 ;  /* 0x0000001510159223 */ /* 0x002fca0000000017 */
[----:B------:R3:W-:Y:S04]  /*0d80*/  @!P1 STG.E desc[UR14][R10.64], R21 ;  /* 0x000000150a009986 */ /* 0x0007e8000c10190e */
[----:B------:R-:W0:Y:S04]  /*0d90*/  @!P2 LDG.E R12, desc[UR14][R12.64] ;  /* 0x0000000e0c0ca981 */ /* 0x000e28000c1e1900 */
[----:B------:R-:W0:Y:S01]  /*0da0*/  @!P2 LDG.E R19, desc[UR14][R18.64] ;  /* 0x0000000e1213a981 */ /* 0x000e22000c1e1900 */
[----:B--2---:R-:W-:Y:S01]  /*0db0*/  @!P2 IMAD.WIDE R14, R25, 0x4, R2 ;  /* 0x00000004190ea825 */ /* 0x004fe200078e0202 */
[----:B------:R-:W-:-:S03]  /*0dc0*/  IADD3 R0, PT, PT, R0, 0x4, RZ ;  /* 0x0000000400007810 */ /* 0x000fc60007ffe0ff */
[----:B0-----:R-:W-:-:S05]  /*0dd0*/  @!P2 FFMA R17, R12, R17, R19 ;  /* 0x000000110c11a223 */ /* 0x001fca0000000013 */
[----:B------:R3:W-:Y:S02]  /*0de0*/  @!P2 STG.E desc[UR14][R14.64], R17 ;  /* 0x000000110e00a986 */ /* 0x0007e4000c10190e */
.L_x_5:
[----:B------:R-:W-:Y:S05]  /*0df0*/  @!P0 EXIT ;  /* 0x000000000000894d */ /* 0x000fea0003800000 */
[----:B------:R-:W-:Y:S02]  /*0e00*/  ISETP.NE.AND P0, PT, R24, 0x1, PT ;  /* 0x000000011800780c */ /* 0x000fe40003f05270 */
[----:B------:R-:W-:-:S04]  /*0e10*/  LOP3.LUT R8, R8, 0x1, RZ, 0xc0, !PT ;  /* 0x0000000108087812 */ /* 0x000fc800078ec0ff */
[----:B------:R-:W-:-:S07]  /*0e20*/  ISETP.NE.U32.AND P2, PT, R8, 0x1, PT ;  /* 0x000000010800780c */ /* 0x000fce0003f45070 */
[----:B------:R-:W-:Y:S06]  /*0e30*/  @!P0 BRA `(.L_x_6) ;  /* 0x0000000000548947 */ /* 0x000fec0003800000 */
[----:B0--3--:R-:W-:-:S05]  /*0e40*/  IMAD R15, R0, 0x80, R9 ;  /* 0x00000080000f7824 */ /* 0x009fca00078e0209 */
[----:B------:R-:W-:-:S13]  /*0e50*/  ISETP.GE.AND P0, PT, R15, UR5, PT ;  /* 0x000000050f007c0c */ /* 0x000fda000bf06270 */
[C---:B-1----:R-:W-:Y:S01]  /*0e60*/  @!P0 IMAD.WIDE R10, R15.reuse, 0x4, R4 ;  /* 0x000000040f0a8825 */ /* 0x042fe200078e0204 */
[----:B------:R-:W0:Y:S03]  /*0e70*/  @!P0 LDC R21, c[0x0][0x38c] ;  /* 0x0000e300ff158b82 */ /* 0x000e260000000800 */
[C---:B------:R-:W-:Y:S02]  /*0e80*/  @!P0 IMAD.WIDE R12, R15.reuse, 0x4, R6 ;  /* 0x000000040f0c8825 */ /* 0x040fe400078e0206 */
[----:B------:R-:W0:Y:S04]  /*0e90*/  @!P0 LDG.E R10, desc[UR14][R10.64] ;  /* 0x0000000e0a0a8981 */ /* 0x000e28000c1e1900 */
[----:B------:R-:W0:Y:S01]  /*0ea0*/  @!P0 LDG.E R13, desc[UR14][R12.64] ;  /* 0x0000000e0c0d8981 */ /* 0x000e22000c1e1900 */
[C---:B------:R-:W-:Y:S01]  /*0eb0*/  IADD3 R23, PT, PT, R15.reuse, 0x80, RZ ;  /* 0x000000800f177810 */ /* 0x040fe20007ffe0ff */
[----:B------:R-:W-:-:S03]  /*0ec0*/  @!P0 IMAD.WIDE R14, R15, 0x4, R2 ;  /* 0x000000040f0e8825 */ /* 0x000fc600078e0202 */
[----:B------:R-:W-:-:S13]  /*0ed0*/  ISETP.GE.AND P1, PT, R23, UR5, PT ;  /* 0x0000000517007c0c */ /* 0x000fda000bf26270 */
[----:B------:R-:W-:-:S04]  /*0ee0*/  @!P1 IMAD.WIDE R16, R23, 0x4, R4 ;  /* 0x0000000417109825 */ /* 0x000fc800078e0204 */
[----:B------:R-:W-:-:S04]  /*0ef0*/  @!P1 IMAD.WIDE R18, R23, 0x4, R6 ;  /* 0x0000000417129825 */ /* 0x000fc800078e0206 */
[----:B0-----:R-:W-:Y:S02]  /*0f00*/  @!P0 FFMA R21, R10, R21, R13 ;  /* 0x000000150a158223 */ /* 0x001fe4000000000d */
[----:B------:R-:W0:Y:S03]  /*0f10*/  @!P1 LDC R13, c[0x0][0x38c] ;  /* 0x0000e300ff0d9b82 */ /* 0x000e260000000800 */
[----:B------:R2:W-:Y:S04]  /*0f20*/  @!P0 STG.E desc[UR14][R14.64], R21 ;  /* 0x000000150e008986 */ /* 0x0005e8000c10190e */
[----:B------:R-:W0:Y:S04]  /*0f30*/  @!P1 LDG.E R16, desc[UR14][R16.64] ;  /* 0x0000000e10109981 */ /* 0x000e28000c1e1900 */
[----:B------:R-:W0:Y:S01]  /*0f40*/  @!P1 LDG.E R19, desc[UR14][R18.64] ;  /* 0x0000000e12139981 */ /* 0x000e22000c1e1900 */
[----:B------:R-:W-:Y:S01]  /*0f50*/  @!P1 IMAD.WIDE R10, R23, 0x4, R2 ;  /* 0x00000004170a9825 */ /* 0x000fe200078e0202 */
[----:B------:R-:W-:-:S03]  /*0f60*/  IADD3 R0, PT, PT, R0, 0x2, RZ ;  /* 0x0000000200007810 */ /* 0x000fc60007ffe0ff */
[----:B0-----:R-:W-:-:S05]  /*0f70*/  @!P1 FFMA R13, R16, R13, R19 ;  /* 0x0000000d100d9223 */ /* 0x001fca0000000013 */
[----:B------:R2:W-:Y:S02]  /*0f80*/  @!P1 STG.E desc[UR14][R10.64], R13 ;  /* 0x0000000d0a009986 */ /* 0x0005e4000c10190e */
.L_x_6:
[----:B------:R-:W-:Y:S05]  /*0f90*/  @P2 EXIT ;  /* 0x000000000000294d */ /* 0x000fea0003800000 */
[----:B0-----:R-:W-:-:S04]  /*0fa0*/  LEA R9, R0, R9, 0x7 ;  /* 0x0000000900097211 */ /* 0x001fc800078e38ff */
[----:B------:R-:W-:-:S13]  /*0fb0*/  ISETP.GE.AND P0, PT, R9, UR5, PT ;  /* 0x0000000509007c0c */ /* 0x000fda000bf06270 */
[----:B------:R-:W-:Y:S05]  /*0fc0*/  @P0 EXIT ;  /* 0x000000000000094d */ /* 0x000fea0003800000 */
[C---:B------:R-:W-:Y:S01]  /*0fd0*/  IMAD.WIDE R4, R9.reuse, 0x4, R4 ;  /* 0x0000000409047825 */ /* 0x040fe200078e0204 */
[----:B------:R-:W0:Y:S03]  /*0fe0*/  LDCU UR4, c[0x0][0x38c] ;  /* 0x00007180ff0477ac */ /* 0x000e260008000800 */
[C---:B------:R-:W-:Y:S02]  /*0ff0*/  IMAD.WIDE R6, R9.reuse, 0x4, R6 ;  /* 0x0000000409067825 */ /* 0x040fe400078e0206 */
[----:B------:R-:W0:Y:S04]  /*1000*/  LDG.E R4, desc[UR14][R4.64] ;  /* 0x0000000e04047981 */ /* 0x000e28000c1e1900 */
[----:B------:R-:W0:Y:S01]  /*1010*/  LDG.E R7, desc[UR14][R6.64] ;  /* 0x0000000e06077981 */ /* 0x000e22000c1e1900 */
[----:B------:R-:W-:-:S04]  /*1020*/  IMAD.WIDE R2, R9, 0x4, R2 ;  /* 0x0000000409027825 */ /* 0x000fc800078e0202 */
[----:B0-----:R-:W-:-:S05]  /*1030*/  FFMA R9, R4, UR4, R7 ;  /* 0x0000000404097c23 */ /* 0x001fca0008000007 */
[----:B------:R-:W-:Y:S01]  /*1040*/  STG.E desc[UR14][R2.64], R9 ;  /* 0x0000000902007986 */ /* 0x000fe2000c10190e */
[----:B------:R-:W-:Y:S05]  /*1050*/  EXIT ;  /* 0x000000000000794d */ /* 0x000fea0003800000 */
.L_x_0:
[----:B------:R-:W-:-:S06]  /*1060*/  UISETP.GE.AND UP0, UPT, UR12, 0x1, UPT ;  /* 0x000000010c00788c */ /* 0x000fcc000bf06270 */
[----:B------:R-:W-:-:S13]  /*1070*/  PLOP3.LUT P0, PT, PT, PT, UP0, 0x80, 0x8 ;  /* 0x000000000008781c */ /* 0x000fda0003f0f008 */
[----:B0-----:R-:W-:Y:S05]  /*1080*/  @!P0 EXIT ;  /* 0x000000000000894d */ /* 0x001fea0003800000 */
[----:B------:R-:W0:Y:S01]  /*1090*/  LDC R0, c[0x0][0x388] ;  /* 0x0000e200ff007b82 */ /* 0x000e220000000800 */
[----:B------:R-:W1:Y:S01]  /*10a0*/  S2R R13, SR_TID.X ;  /* 0x00000000000d7919 */ /* 0x000e620000002100 */
[----:B------:R-:W-:Y:S01]  /*10b0*/  UISETP.GE.U32.AND UP0, UPT, UR12, 0x8, UPT ;  /* 0x000000080c00788c */ /* 0x000fe2000bf06070 */
[----:B------:R-:W-:Y:S01]  /*10c0*/  UMOV UR4, URZ ;  /* 0x000000ff00047c82 */ /* 0x000fe20008000000 */
[----:B0-----:R-:W-:-:S07]  /*10d0*/  LOP3.LUT P0, R11, R0, 0x7, RZ, 0xc0, !PT ;  /* 0x00000007000b7812 */ /* 0x001fce000780c0ff */
[----:B-1----:R-:W-:Y:S06]  /*10e0*/  BRA.U !UP0, `(.L_x_7) ;  /* 0x00000005081c7547 */ /* 0x002fec000b800000 */
[----:B------:R-:W0:Y:S01]  /*10f0*/  LDC.64 R4, c[0x0][0x390] ;  /* 0x0000e400ff047b82 */ /* 0x000e220000000a00 */
[----:B------:R-:W-:Y:S01]  /*1100*/  UIADD3 UR5, UP0, UPT, UR20, 0x600, URZ ;  /* 0x0000060014057890 */ /* 0x000fe2000ff1e0ff */
[----:B------:R-:W-:Y:S01]  /*1110*/  IADD3 R10, PT, PT, R13, 0x80, RZ ;  /* 0x000000800d0a7810 */ /* 0x000fe20007ffe0ff */
[----:B------:R-:W-:Y:S02]  /*1120*/  ULOP3.LUT UR4, UR12, 0x7ffffff8, URZ, 0xc0, !UPT ;  /* 0x7ffffff80c047892 */ /* 0x000fe4000f8ec0ff */
[----:B------:R-:W-:Y:S02]  /*1130*/  UIADD3 UR10, UP1, UPT, UR5, UR10, URZ ;  /* 0x0000000a050a7290 */ /* 0x000fe4000ff3e0ff */
[----:B------:R-:W-:Y:S01]  /*1140*/  UIADD3 UR8, UP2, UPT, UR5, UR8, URZ ;  /* 0x0000000805087290 */ /* 0x000fe2000ff5e0ff */
[----:B------:R-:W1:Y:S01]  /*1150*/  LDC.64 R6, c[0x0][0x398] ;  /* 0x0000e600ff067b82 */ /* 0x000e620000000a00 */
[----:B------:R-:W-:Y:S02]  /*1160*/  UIADD3.X UR6, UPT, UPT, URZ, UR7, URZ, UP0, !UPT ;  /* 0x00000007ff067290 */ /* 0x000fe400087fe4ff */
[----:B------:R-:W-:-:S02]  /*1170*/  UIADD3 UR5, UP0, UPT, UR5, UR16, URZ ;  /* 0x0000001005057290 */ /* 0x000fc4000ff1e0ff */
[----:B------:R-:W-:Y:S02]  /*1180*/  UIADD3.X UR11, UPT, UPT, UR6, UR11, URZ, UP1, !UPT ;  /* 0x0000000b060b7290 */ /* 0x000fe40008ffe4ff */
[----:B------:R-:W-:Y:S01]  /*1190*/  UIADD3.X UR9, UPT, UPT, UR6, UR9, URZ, UP2, !UPT ;  /* 0x0000000906097290 */ /* 0x000fe200097fe4ff */
[----:B------:R-:W2:Y:S01]  /*11a0*/  LDC.64 R8, c[0x0][0x3a0] ;  /* 0x0000e800ff087b82 */ /* 0x000ea20000000a00 */
[----:B------:R-:W3:Y:S01]  /*11b0*/  LDCU UR13, c[0x0][0x38c] ;  /* 0x00007180ff0d77ac */ /* 0x000ee20008000800 */
[----:B------:R-:W-:Y:S02]  /*11c0*/  UIADD3.X UR6, UPT, UPT, UR6, UR17, URZ, UP0, !UPT ;  /* 0x0000001106067290 */ /* 0x000fe400087fe4ff */
[----:B------:R-:W-:Y:S01]  /*11d0*/  UIADD3 UR12, UPT, UPT, -UR4, URZ, URZ ;  /* 0x000000ff040c7290 */ /* 0x000fe2000fffe1ff */
[----:B0-----:R-:W-:-:S04]  /*11e0*/  IMAD.WIDE.U32 R4, R13, 0x4, R4 ;  /* 0x000000040d047825 */ /* 0x001fc800078e0004 */
[----:B-1----:R-:W-:-:S04]  /*11f0*/  IMAD.WIDE.U32 R6, R13, 0x4, R6 ;  /* 0x000000040d067825 */ /* 0x002fc800078e0006 */
[----:B--23--:R-:W-:-:S07]  /*1200*/  IMAD.WIDE.U32 R8, R13, 0x4, R8 ;  /* 0x000000040d087825 */ /* 0x00cfce00078e0008 */
.L_x_8:
[----:B------:R-:W-:Y:S02]  /*1210*/  IADD3 R20, P2, PT, R8, UR20, RZ ;  /* 0x0000001408147c10 */ /* 0x000fe4000ff5e0ff */
[----:B---3--:R-:W-:Y:S02]  /*1220*/  IADD3 R18, P1, PT, R6, UR20, RZ ;  /* 0x0000001406127c10 */ /* 0x008fe4000ff3e0ff */
[----:B------:R-:W-:Y:S02]  /*1230*/  IADD3.X R21, PT, PT, R9, UR7, RZ, P2, !PT ;  /* 0x0000000709157c10 */ /* 0x000fe400097fe4ff */
[----:B------:R-:W-:-:S04]  /*1240*/  IADD3.X R19, PT, PT, R7, UR7, RZ, P1, !PT ;  /* 0x0000000707137c10 */ /* 0x000fc80008ffe4ff */
[----:B------:R-:W2:Y:S04]  /*1250*/  LDG.E R21, desc[UR14][R20.64] ;  /* 0x0000000e14157981 */ /* 0x000ea8000c1e1900 */
[----:B------:R-:W2:Y:S01]  /*1260*/  LDG.E R18, desc[UR14][R18.64] ;  /* 0x0000000e12127981 */ /* 0x000ea2000c1e1900 */
[----:B------:R-:W-:Y:S01]  /*1270*/  IADD3 R12, P1, PT, R4, UR20, RZ ;  /* 0x00000014040c7c10 */ /* 0x000fe2000ff3e0ff */
[----:B------:R-:W-:Y:S01]  /*1280*/  IMAD.U32 R16, RZ, RZ, UR5 ;  /* 0x00000005ff107e24 */ /* 0x000fe2000f8e00ff */
[----:B------:R-:W-:Y:S02]  /*1290*/  MOV R14, UR10 ;  /* 0x0000000a000e7c02 */ /* 0x000fe40008000f00 */
[----:B------:R-:W-:Y:S02]  /*12a0*/  MOV R15, UR11 ;  /* 0x0000000b000f7c02 */ /* 0x000fe40008000f00 */
[----:B------:R-:W-:-:S02]  /*12b0*/  MOV R17, UR6 ;  /* 0x0000000600117c02 */ /* 0x000fc40008000f00 */
[----:B------:R-:W-:Y:S01]  /*12c0*/  IADD3.X R13, PT, PT, R5, UR7, RZ, P1, !PT ;  /* 0x00000007050d7c10 */ /* 0x000fe20008ffe4ff */
[----:B------:R-:W-:-:S04]  /*12d0*/  IMAD.WIDE R14, R10, 0x4, R14 ;  /* 0x000000040a0e7825 */ /* 0x000fc800078e020e */
[----:B------:R-:W-:-:S04]  /*12e0*/  IMAD.WIDE R16, R10, 0x4, R16 ;  /* 0x000000040a107825 */ /* 0x000fc800078e0210 */
[----:B--2---:R-:W-:-:S05]  /*12f0*/  FFMA R23, R18, UR13, R21 ;  /* 0x0000000d12177c23 */ /* 0x004fca0008000015 */
[----:B------:R0:W-:Y:S04]  /*1300*/  STG.E desc[UR14][R12.64], R23 ;  /* 0x000000170c007986 */ /* 0x0001e8000c10190e */
[----:B------:R-:W2:Y:S04]  /*1310*/  LDG.E R20, desc[UR14][R14.64+-0x600] ;  /* 0xfffa000e0e147981 */ /* 0x000ea8000c1e1900 */
[----:B------:R-:W2:Y:S01]  /*1320*/  LDG.E R21, desc[UR14][R16.64+-0x600] ;  /* 0xfffa000e10157981 */ /* 0x000ea2000c1e1900 */
[----:B------:R-:W-:Y:S02]  /*1330*/  MOV R18, UR8 ;  /* 0x0000000800127c02 */ /* 0x000fe40008000f00 */
[----:B------:R-:W-:-:S03]  /*1340*/  MOV R19, UR9 ;  /* 0x0000000900137c02 */ /* 0x000fc60008000f00 */
[----:B------:R-:W-:-:S04]  /*1350*/  IMAD.WIDE R18, R10, 0x4, R18 ;  /* 0x000000040a127825 */ /* 0x000fc800078e0212 */
[----:B--2---:R-:W-:-:S05]  /*1360*/  FFMA R21, R20, UR13, R21 ;  /* 0x0000000d14157c23 */ /* 0x004fca0008000015 */
[----:B------:R1:W-:Y:S04]  /*1370*/  STG.E desc[UR14][R18.64+-0x600], R21 ;  /* 0xfffa001512007986 */ /* 0x0003e8000c10190e */
[----:B------:R-:W2:Y:S04]  /*1380*/  LDG.E R20, desc[UR14][R14.64+-0x400] ;  /* 0xfffc000e0e147981 */ /* 0x000ea8000c1e1900 */
[----:B------:R-:W2:Y:S02]  /*1390*/  LDG.E R25, desc[UR14][R16.64+-0x400] ;  /* 0xfffc000e10197981 */ /* 0x000ea4000c1e1900 */
[----:B--2---:R-:W-:-:S05]  /*13a0*/  FFMA R25, R20, UR13, R25 ;  /* 0x0000000d14197c23 */ /* 0x004fca0008000019 */
[----:B------:R2:W-:Y:S04]  /*13b0*/  STG.E desc[UR14][R18.64+-0x400], R25 ;  /* 0xfffc001912007986 */ /* 0x0005e8000c10190e */
[----:B0-----:R-:W3:Y:S04]  /*13c0*/  LDG.E R12, desc[UR14][R14.64+-0x200] ;  /* 0xfffe000e0e0c7981 */ /* 0x001ee8000c1e1900 */
[----:B------:R-:W3:Y:S02]  /*13d0*/  LDG.E R13, desc[UR14][R16.64+-0x200] ;  /* 0xfffe000e100d7981 */ /* 0x000ee4000c1e1900 */
[----:B---3--:R-:W-:-:S05]  /*13e0*/  FFMA R13, R12, UR13, R13 ;  /* 0x0000000d0c0d7c23 */ /* 0x008fca000800000d */
[----:B------:R0:W-:Y:S04]  /*13f0*/  STG.E desc[UR14][R18.64+-0x200], R13 ;  /* 0xfffe000d12007986 */ /* 0x0001e8000c10190e */
[----:B------:R-:W3:Y:S04]  /*1400*/  LDG.E R12, desc[UR14][R14.64] ;  /* 0x0000000e0e0c7981 */ /* 0x000ee8000c1e1900 */
[----:B------:R-:W3:Y:S02]  /*1410*/  LDG.E R23, desc[UR14][R16.64] ;  /* 0x0000000e10177981 */ /* 0x000ee4000c1e1900 */
[----:B---3--:R-:W-:-:S05]  /*1420*/  FFMA R23, R12, UR13, R23 ;  /* 0x0000000d0c177c23 */ /* 0x008fca0008000017 */
[----:B------:R3:W-:Y:S04]  /*1430*/  STG.E desc[UR14][R18.64], R23 ;  /* 0x0000001712007986 */ /* 0x0007e8000c10190e */
[----:B------:R-:W4:Y:S04]  /*1440*/  LDG.E R12, desc[UR14][R14.64+0x200] ;  /* 0x0002000e0e0c7981 */ /* 0x000f28000c1e1900 */
[----:B-1----:R-:W4:Y:S02]  /*1450*/  LDG.E R21, desc[UR14][R16.64+0x200] ;  /* 0x0002000e10157981 */ /* 0x002f24000c1e1900 */
[----:B----4-:R-:W-:-:S05]  /*1460*/  FFMA R21, R12, UR13, R21 ;  /* 0x0000000d0c157c23 */ /* 0x010fca0008000015 */
[----:B------:R3:W-:Y:S04]  /*1470*/  STG.E desc[UR14][R18.64+0x200], R21 ;  /* 0x0002001512007986 */ /* 0x0007e8000c10190e */
[----:B------:R-:W4:Y:S04]  /*1480*/  LDG.E R12, desc[UR14][R14.64+0x400] ;  /* 0x0004000e0e0c7981 */ /* 0x000f28000c1e1900 */
[----:B--2---:R-:W4:Y:S02]  /*1490*/  LDG.E R25, desc[UR14][R16.64+0x400] ;  /* 0x0004000e10197981 */ /* 0x004f24000c1e1900 */
[----:B----4-:R-:W-:-:S05]  /*14a0*/  FFMA R25, R12, UR13, R25 ;  /* 0x0000000d0c197c23 */ /* 0x010fca0008000019 */
[----:B------:R3:W-:Y:S04]  /*14b0*/  STG.E desc[UR14][R18.64+0x400], R25 ;  /* 0x0004001912007986 */ /* 0x0007e8000c10190e */
[----:B------:R-:W2:Y:S04]  /*14c0*/  LDG.E R12, desc[UR14][R14.64+0x600] ;  /* 0x0006000e0e0c7981 */ /* 0x000ea8000c1e1900 */
[----:B0-----:R-:W2:Y:S01]  /*14d0*/  LDG.E R13, desc[UR14][R16.64+0x600] ;  /* 0x0006000e100d7981 */ /* 0x001ea2000c1e1900 */
[----:B------:R-:W-:Y:S02]  /*14e0*/  UIADD3 UR20, UP0, UPT, UR20, 0x1000, URZ ;  /* 0x0000100014147890 */ /* 0x000fe4000ff1e0ff */
[----:B------:R-:W-:-:S02]  /*14f0*/  UIADD3 UR12, UPT, UPT, UR12, 0x8, URZ ;  /* 0x000000080c0c7890 */ /* 0x000fc4000fffe0ff */
[----:B------:R-:W-:Y:S02]  /*1500*/  UIADD3.X UR7, UPT, UPT, URZ, UR7, URZ, UP0, !UPT ;  /* 0x00000007ff077290 */ /* 0x000fe400087fe4ff */
[----:B------:R-:W-:Y:S01]  /*1510*/  UISETP.NE.AND UP0, UPT, UR12, URZ, UPT ;  /* 0x000000ff0c00728c */ /* 0x000fe2000bf05270 */
[----:B------:R-:W-:Y:S01]  /*1520*/  IADD3 R10, PT, PT, R10, 0x400, RZ ;  /* 0x000004000a0a7810 */ /* 0x000fe20007ffe0ff */
[----:B--2---:R-:W-:-:S05]  /*1530*/  FFMA R13, R12, UR13, R13 ;  /* 0x0000000d0c0d7c23 */ /* 0x004fca000800000d */
[----:B------:R3:W-:Y:S02]  /*1540*/  STG.E desc[UR14][R18.64+0x600], R13 ;  /* 0x0006000d12007986 */ /* 0x0007e4000c10190e */
[----:B------:R-:W-:Y:S05]  /*1550*/  BRA.U UP0, `(.L_x_8) ;  /* 0xfffffffd002c7547 */ /* 0x000fea000b83ffff */
.L_x_7:
[----:B------:R-:W-:Y:S05]  /*1560*/  @!P0 EXIT ;  /* 0x000000000000894d */ /* 0x000fea0003800000 */
[----:B------:R-:W0:Y:S01]  /*1570*/  LDCU.64 UR6, c[0x0][0x398] ;  /* 0x00007300ff0677ac */ /* 0x000e220008000a00 */
[----:B------:R-:W-:Y:S01]  /*1580*/  SHF.L.U32 R4, R0, 0x7, RZ ;  /* 0x0000000700047819 */ /* 0x000fe200000006ff */
[----:B------:R-:W1:Y:S01]  /*1590*/  S2R R14, SR_TID.X ;  /* 0x00000000000e7919 */ /* 0x000e620000002100 */
[----:B------:R-:W-:Y:S01]  /*15a0*/  ISETP.GE.U32.AND P0, PT, R11, 0x4, PT ;  /* 0x000000040b00780c */ /* 0x000fe20003f06070 */
[----:B------:R-:W2:Y:S01]  /*15b0*/  LDCU.64 UR8, c[0x0][0x3a0] ;  /* 0x00007400ff0877ac */ /* 0x000ea20008000a00 */
[----:B------:R-:W-:Y:S01]  /*15c0*/  SHF.R.S32.HI R6, RZ, 0x1f, R4 ;  /* 0x0000001fff067819 */ /* 0x000fe20000011404 */
[----:B------:R-:W-:Y:S01]  /*15d0*/  IMAD.WIDE.U32 R4, R4, UR18, RZ ;  /* 0x0000001204047c25 */ /* 0x000fe2000f8e00ff */
[----:B---3--:R-:W-:-:S03]  /*15e0*/  LOP3.LUT R18, R0, 0x3, RZ, 0xc0, !PT ;  /* 0x0000000300127812 */ /* 0x008fc600078ec0ff */
[----:B------:R-:W-:Y:S01]  /*15f0*/  IMAD R7, R6, UR18, RZ ;  /* 0x0000001206077c24 */ /* 0x000fe2000f8e02ff */
[----:B------:R-:W-:Y:S01]  /*1600*/  ISETP.NE.AND P1, PT, R18, RZ, PT ;  /* 0x000000ff1200720c */ /* 0x000fe20003f25270 */
[----:B------:R-:W-:-:S03]  /*1610*/  IMAD.SHL.U32 R8, R4, 0x4, RZ ;  /* 0x0000000404087824 */ /* 0x000fc600078e00ff */
[----:B------:R-:W-:Y:S02]  /*1620*/  IADD3 R7, PT, PT, R5, R7, RZ ;  /* 0x0000000705077210 */ /* 0x000fe40007ffe0ff */
[----:B0-----:R-:W-:Y:S02]  /*1630*/  IADD3 R6, P2, PT, R8, UR6, RZ ;  /* 0x0000000608067c10 */ /* 0x001fe4000ff5e0ff */
[----:B------:R-:W-:Y:S02]  /*1640*/  SHF.L.U64.HI R5, R4, 0x2, R7 ;  /* 0x0000000204057819 */ /* 0x000fe40000010207 */
[----:B--2---:R-:W-:Y:S02]  /*1650*/  IADD3 R4, P3, PT, R8, UR8, RZ ;  /* 0x0000000808047c10 */ /* 0x004fe4000ff7e0ff */
[C---:B------:R-:W-:Y:S02]  /*1660*/  IADD3.X R7, PT, PT, R5.reuse, UR7, RZ, P2, !PT ;  /* 0x0000000705077c10 */ /* 0x040fe400097fe4ff */
[----:B------:R-:W-:Y:S01]  /*1670*/  IADD3.X R5, PT, PT, R5, UR9, RZ, P3, !PT ;  /* 0x0000000905057c10 */ /* 0x000fe20009ffe4ff */
[----:B------:R-:W-:Y:S08]  /*1680*/  @!P0 BRA `(.L_x_9) ;  /* 0x00000000005c8947 */ /* 0x000ff00003800000 */
[----:B------:R-:W-:Y:S01]  /*1690*/  MOV R13, UR4 ;  /* 0x00000004000d7c02 */ /* 0x000fe20008000f00 */
[----:B------:R-:W0:Y:S03]  /*16a0*/  LDCU UR5, c[0x0][0x38c] ;  /* 0x00007180ff0577ac */ /* 0x000e260008000800 */
[----:B-1----:R-:W-:-:S05]  /*16b0*/  LEA R13, R13, R14, 0x7 ;  /* 0x0000000e0d0d7211 */ /* 0x002fca00078e38ff */
[----:B------:R-:W-:-:S04]  /*16c0*/  IMAD.WIDE R10, R13, 0x4, R6 ;  /* 0x000000040d0a7825 */ /* 0x000fc800078e0206 */
[C---:B------:R-:W-:Y:S01]  /*16d0*/  IMAD.WIDE R8, R13.reuse, 0x4, R4 ;  /* 0x000000040d087825 */ /* 0x040fe200078e0204 */
[----:B------:R-:W0:Y:S04]  /*16e0*/  LDG.E R15, desc[UR14][R10.64] ;  /* 0x0000000e0a0f7981 */ /* 0x000e28000c1e1900 */
[----:B------:R-:W0:Y:S01]  /*16f0*/  LDG.E R16, desc[UR14][R8.64] ;  /* 0x0000000e08107981 */ /* 0x000e22000c1e1900 */
[----:B------:R-:W-:-:S04]  /*1700*/  IMAD.WIDE R12, R13, 0x4, R2 ;  /* 0x000000040d0c7825 */ /* 0x000fc800078e0202 */
[----:B0-----:R-:W-:-:S05]  /*1710*/  FFMA R15, R15, UR5, R16 ;  /* 0x000000050f0f7c23 */ /* 0x001fca0008000010 */
[----:B------:R0:W-:Y:S04]  /*1720*/  STG.E desc[UR14][R12.64], R15 ;  /* 0x0000000f0c007986 */ /* 0x0001e8000c10190e */
[----:B------:R-:W2:Y:S04]  /*1730*/  LDG.E R16, desc[UR14][R10.64+0x200] ;  /* 0x0002000e0a107981 */ /* 0x000ea8000c1e1900 */
[----:B------:R-:W2:Y:S02]  /*1740*/  LDG.E R17, desc[UR14][R8.64+0x200] ;  /* 0x0002000e08117981 */ /* 0x000ea4000c1e1900 */
[----:B--2---:R-:W-:-:S05]  /*1750*/  FFMA R17, R16, UR5, R17 ;  /* 0x0000000510117c23 */ /* 0x004fca0008000011 */
[----:B------:R0:W-:Y:S04]  /*1760*/  STG.E desc[UR14][R12.64+0x200], R17 ;  /* 0x000200110c007986 */ /* 0x0001e8000c10190e */
[----:B------:R-:W2:Y:S04]  /*1770*/  LDG.E R16, desc[UR14][R10.64+0x400] ;  /* 0x0004000e0a107981 */ /* 0x000ea8000c1e1900 */
[----:B------:R-:W2:Y:S02]  /*1780*/  LDG.E R19, desc[UR14][R8.64+0x400] ;  /* 0x0004000e08137981 */ /* 0x000ea4000c1e1900 */
[----:B--2---:R-:W-:-:S05]  /*1790*/  FFMA R19, R16, UR5, R19 ;  /* 0x0000000510137c23 */ /* 0x004fca0008000013 */
[----:B------:R0:W-:Y:S04]  /*17a0*/  STG.E desc[UR14][R12.64+0x400], R19 ;  /* 0x000400130c007986 */ /* 0x0001e8000c10190e */
[----:B------:R-:W2:Y:S04]  /*17b0*/  LDG.E R16, desc[UR14][R10.64+0x600] ;  /* 0x0006000e0a107981 */ /* 0x000ea8000c1e1900 */
[----:B------:R-:W2:Y:S01]  /*17c0*/  LDG.E R21, desc[UR14][R8.64+0x600] ;  /* 0x0006000e08157981 */ /* 0x000ea2000c1e1900 */
[----:B------:R-:W-:Y:S01]  /*17d0*/  UIADD3 UR4, UPT, UPT, UR4, 0x4, URZ ;  /* 0x0000000404047890 */ /* 0x000fe2000fffe0ff */
[----:B--2---:R-:W-:-:S05]  /*17e0*/  FFMA R21, R16, UR5, R21 ;  /* 0x0000000510157c23 */ /* 0x004fca0008000015 */
[----:B------:R0:W-:Y:S06]  /*17f0*/  STG.E desc[UR14][R12.64+0x600], R21 ;  /* 0x000600150c007986 */ /* 0x0001ec000c10190e */
.L_x_9:
[----:B------:R-:W-:Y:S05]  /*1800*/  @!P1 EXIT ;  /* 0x000000000000994d */ /* 0x000fea0003800000 */
[----:B------:R-:W-:Y:S02]  /*1810*/  ISETP.NE.AND P0, PT, R18, 0x1, PT ;  /* 0x000000011200780c */ /* 0x000fe40003f05270 */
[----:B------:R-:W-:-:S04]  /*1820*/  LOP3.LUT R0, R0, 0x1, RZ, 0xc0, !PT ;  /* 0x0000000100007812 */ /* 0x000fc800078ec0ff */
[----:B------:R-:W-:-:S07]  /*1830*/  ISETP.NE.U32.AND P1, PT, R0, 0x1, PT ;  /* 0x000000010000780c */ /* 0x000fce0003f25070 */
[----:B------:R-:W-:Y:S06]  /*1840*/  @!P0 BRA `(.L_x_10) ;  /* 0x00000000003c8947 */ /* 0x000fec0003800000 */
[----:B0-----:R-:W-:Y:S01]  /*1850*/  MOV R13, UR4 ;  /* 0x00000004000d7c02 */ /* 0x001fe20008000f00 */
        /* <DEDUP_REMOVED lines=9> */
[----:B------:R-:W3:Y:S04]  /*18f0*/  LDG.E R0, desc[UR14][R8.64+0x200] ;  /* 0x0002000e08007981 */ /* 0x000ee8000c1e1900 */
[----:B------:R-:W3:Y:S01]  /*1900*/  LDG.E R17, desc[UR14][R10.64+0x200] ;  /* 0x0002000e0a117981 */ /* 0x000ee2000c1e1900 */
[----:B------:R-:W-:Y:S01]  /*1910*/  UIADD3 UR4, UPT, UPT, UR4, 0x2, URZ ;  /* 0x0000000204047890 */ /* 0x000fe2000fffe0ff */
[----:B---3--:R-:W-:-:S05]  /*1920*/  FFMA R17, R0, UR5, R17 ;  /* 0x0000000500117c23 */ /* 0x008fca0008000011 */
[----:B------:R2:W-:Y:S06]  /*1930*/  STG.E desc[UR14][R12.64+0x200], R17 ;  /* 0x000200110c007986 */ /* 0x0005ec000c10190e */
.L_x_10:
[----:B------:R-:W-:Y:S05]  /*1940*/  @P1 EXIT ;  /* 0x000000000000194d */ /* 0x000fea0003800000 */
[----:B------:R-:W-:Y:S01]  /*1950*/  MOV R9, UR4 ;  /* 0x0000000400097c02 */ /* 0x000fe20008000f00 */
[----:B------:R-:W3:Y:S03]  /*1960*/  LDCU UR4, c[0x0][0x38c] ;  /* 0x00007180ff0477ac */ /* 0x000ee60008000800 */
[----:B-1----:R-:W-:-:S05]  /*1970*/  LEA R9, R9, R14, 0x7 ;  /* 0x0000000e09097211 */ /* 0x002fca00078e38ff */
[----:B------:R-:W-:-:S04]  /*1980*/  IMAD.WIDE R6, R9, 0x4, R6 ;  /* 0x0000000409067825 */ /* 0x000fc800078e0206 */
[C---:B------:R-:W-:Y:S02]  /*1990*/  IMAD.WIDE R4, R9.reuse, 0x4, R4 ;  /* 0x0000000409047825 */ /* 0x040fe400078e0204 */
[----:B------:R-:W3:Y:S04]  /*19a0*/  LDG.E R6, desc[UR14][R6.64] ;  /* 0x0000000e06067981 */ /* 0x000ee8000c1e1900 */
[----:B------:R-:W3:Y:S01]  /*19b0*/  LDG.E R5, desc[UR14][R4.64] ;  /* 0x0000000e04057981 */ /* 0x000ee2000c1e1900 */
[----:B------:R-:W-:-:S04]  /*19c0*/  IMAD.WIDE R2, R9, 0x4, R2 ;  /* 0x0000000409027825 */ /* 0x000fc800078e0202 */
[----:B---3--:R-:W-:-:S05]  /*19d0*/  FFMA R9, R6, UR4, R5 ;  /* 0x0000000406097c23 */ /* 0x008fca0008000005 */
[----:B------:R-:W-:Y:S01]  /*19e0*/  STG.E desc[UR14][R2.64], R9 ;  /* 0x0000000902007986 */ /* 0x000fe2000c10190e */
[----:B------:R-:W-:Y:S05]  /*19f0*/  EXIT ;  /* 0x000000000000794d */ /* 0x000fea0003800000 */
.L_x_11:
[----:B------:R-:W-:-:S00]  /*1a00*/  BRA `(.L_x_11) ;  /* 0xfffffffc00fc7947 */ /* 0x000fc0000383ffff */
[----:B------:R-:W-:-:S00]  /*1a10*/  NOP ;  /* 0x0000000000007918 */ /* 0x000fc00000000000 */
        /* <DEDUP_REMOVED lines=14> */
.L_x_25:


//--------------------- .text._ZN3cub18CUB_300001_SM_10006detail9transform16transform_kernelINS2_10policy_hubILb1EN4cuda3std3__45tupleIJN6thrust24THRUST_300001_SM_1000_NS12zip_iteratorINS8_IJNSA_6detail15normal_iteratorINSA_10device_ptrIfEEEESG_EEEEEEEEE10policy1000Ei13saxpy_functorSG_JSI_EEEvT0_iT1_T2_DpNS2_10kernel_argIT3_EE --------------------------
	.section	.text._ZN3cub18CUB_300001_SM_10006detail9transform16transform_kernelINS2_10policy_hubILb1EN4cuda3std3__45tupleIJN6thrust24THRUST_300001_SM_1000_NS12zip_iteratorINS8_IJNSA_6detail15normal_iteratorINSA_10device_ptrIfEEEESG_EEEEEEEEE10policy1000Ei13saxpy_functorSG_JSI_EEEvT0_iT1_T2_DpNS2_10kernel_argIT3_EE,"ax",@progbits
	.align	128
        .global         _ZN3cub18CUB_300001_SM_10006detail9transform16transform_kernelINS2_10policy_hubILb1EN4cuda3std3__45tupleIJN6thrust24THRUST_300001_SM_1000_NS12zip_iteratorINS8_IJNSA_6detail15normal_iteratorINSA_10device_ptrIfEEEESG_EEEEEEEEE10policy1000Ei13saxpy_functorSG_JSI_EEEvT0_iT1_T2_DpNS2_10kernel_argIT3_EE
        .type           _ZN3cub18CUB_300001_SM_10006detail9transform16transform_kernelINS2_10policy_hubILb1EN4cuda3std3__45tupleIJN6thrust24THRUST_300001_SM_1000_NS12zip_iteratorINS8_IJNSA_6detail15normal_iteratorINSA_10device_ptrIfEEEESG_EEEEEEEEE10policy1000Ei13saxpy_functorSG_JSI_EEEvT0_iT1_T2_DpNS2_10kernel_argIT3_EE,@function
        .size           _ZN3cub18CUB_300001_SM_10006detail9transform16transform_kernelINS2_10policy_hubILb1EN4cuda3std3__45tupleIJN6thrust24THRUST_300001_SM_1000_NS12zip_iteratorINS8_IJNSA_6detail15normal_iteratorINSA_10device_ptrIfEEEESG_EEEEEEEEE10policy1000Ei13saxpy_functorSG_JSI_EEEvT0_iT1_T2_DpNS2_10kernel_argIT3_EE,(.L_x_26 - _ZN3cub18CUB_300001_SM_10006detail9transform16transform_kernelINS2_10policy_hubILb1EN4cuda3std3__45tupleIJN6thrust24THRUST_300001_SM_1000_NS12zip_iteratorINS8_IJNSA_6detail15normal_iteratorINSA_10device_ptrIfEEEESG_EEEEEEEEE10policy1000Ei13saxpy_functorSG_JSI_EEEvT0_iT1_T2_DpNS2_10kernel_argIT3_EE)
        .other          _ZN3cub18CUB_300001_SM_10006detail9transform16transform_kernelINS2_10policy_hubILb1EN4cuda3std3__45tupleIJN6thrust24THRUST_300001_SM_1000_NS12zip_iteratorINS8_IJNSA_6detail15normal_iteratorINSA_10device_ptrIfEEEESG_EEEEEEEEE10policy1000Ei13saxpy_functorSG_JSI_EEEvT0_iT1_T2_DpNS2_10kernel_argIT3_EE,@"STO_CUDA_ENTRY STV_DEFAULT"
_ZN3cub18CUB_300001_SM_10006detail9transform16transform_kernelINS2_10policy_hubILb1EN4cuda3std3__45tupleIJN6thrust24THRUST_300001_SM_1000_NS12zip_iteratorINS8_IJNSA_6detail15normal_iteratorINSA_10device_ptrIfEEEESG_EEEEEEEEE10policy1000Ei13saxpy_functorSG_JSI_EEEvT0_iT1_T2_DpNS2_10kernel_argIT3_EE:
.text._ZN3cub18CUB_300001_SM_10006detail9transform16transform_kernelINS2_10policy_hubILb1EN4cuda3std3__45tupleIJN6thrust24THRUST_300001_SM_1000_NS12zip_iteratorINS8_IJNSA_6detail15normal_iteratorINSA_10device_ptrIfEEEESG_EEEEEEEEE10policy1000Ei13saxpy_functorSG_JSI_EEEvT0_iT1_T2_DpNS2_10kernel_argIT3_EE:
[----:B------:R-:W-:Y:S08]  /*0000*/  LDC R1, c[0x0][0x37c] ;  /* 0x0000df00ff017b82 */ /* 0x000ff00000000800 */
[----:B------:R-:W0:Y:S01]  /*0010*/  LDC.64 R8, c[0x0][0x380] ;  /* 0x0000e000ff087b82 */ /* 0x000e220000000a00 */
[----:B------:R-:W1:Y:S01]  /*0020*/  LDCU.128 UR12, c[0x0][0x390] ;  /* 0x00007200ff0c77ac */ /* 0x000e620008000c00 */
[----:B------:R-:W2:Y:S06]  /*0030*/  LDCU.64 UR8, c[0x0][0x3a0] ;  /* 0x00007400ff0877ac */ /* 0x000eac0008000a00 */
[----:B------:R-:W3:Y:S01]  /*0040*/  S2UR UR4, SR_CTAID.X ;  /* 0x00000000000479c3 */ /* 0x000ee20000002500 */
[----:B------:R-:W4:Y:S01]  /*0050*/  LDCU.64 UR10, c[0x0][0x358] ;  /* 0x00006b00ff0a77ac */ /* 0x000f220008000a00 */
[----:B0-----:R-:W-:-:S05]  /*0060*/  SHF.L.U32 R0, R9, 0x7, RZ ;  /* 0x0000000709007819 */ /* 0x001fca00000006ff */
[----:B---3--:R-:W-:-:S04]  /*0070*/  IMAD R3, R0, UR4, RZ ;  /* 0x0000000400037c24 */ /* 0x008fc8000f8e02ff */
[C---:B------:R-:W-:Y:S01]  /*0080*/  IMAD.WIDE R12, R3.reuse, 0x4, RZ ;  /* 0x00000004030c7825 */ /* 0x040fe200078e02ff */
[----:B------:R-:W-:-:S04]  /*0090*/  IADD3 R11, PT, PT, -R3, R8, RZ ;  /* 0x00000008030b7210 */ /* 0x000fc80007ffe1ff */
[----:B------:R-:W-:Y:S02]  /*00a0*/  ISETP.GT.AND P0, PT, R0, R11, PT ;  /* 0x0000000b0000720c */ /* 0x000fe40003f04270 */
[C---:B-1----:R-:W-:Y:S02]  /*00b0*/  IADD3 R2, P1, PT, R12.reuse, UR14, RZ ;  /* 0x0000000e0c027c10 */ /* 0x042fe4000ff3e0ff */
[C---:B--2---:R-:W-:Y:S02]  /*00c0*/  IADD3 R4, P2, PT, R12.reuse, UR8, RZ ;  /* 0x000000080c047c10 */ /* 0x044fe4000ff5e0ff */
[----:B------:R-:W-:Y:S02]  /*00d0*/  IADD3 R6, P3, PT, R12, UR12, RZ ;  /* 0x0000000c0c067c10 */ /* 0x000fe4000ff7e0ff */
[C---:B------:R-:W-:Y:S02]  /*00e0*/  IADD3.X R3, PT, PT, R13.reuse, UR15, RZ, P1, !PT ;  /* 0x0000000f0d037c10 */ /* 0x040fe40008ffe4ff */
[----:B------:R-:W-:-:S02]  /*00f0*/  IADD3.X R5, PT, PT, R13, UR9, RZ, P2, !PT ;  /* 0x000000090d057c10 */ /* 0x000fc400097fe4ff */
[----:B------:R-:W-:Y:S02]  /*0100*/  IADD3.X R7, PT, PT, R13, UR13, RZ, P3, !PT ;  /* 0x0000000d0d077c10 */ /* 0x000fe40009ffe4ff */
[----:B------:R-:W-:Y:S01]  /*0110*/  VIMNMX R0, PT, PT, R0, R11, PT ;  /* 0x0000000b00007248 */ /* 0x000fe20003fe0100 */
[----:B----4-:R-:W-:Y:S06]  /*0120*/  @P0 BRA `(.L_x_12) ;  /* 0x0000000800340947 */ /* 0x010fec0003800000 */
[----:B------:R-:W-:-:S13]  /*0130*/  ISETP.GE.AND P0, PT, R9, 0x1, PT ;  /* 0x000000010900780c */ /* 0x000fda0003f06270 */
[----:B------:R-:W-:Y:S05]  /*0140*/  @!P0 EXIT ;  /* 0x000000000000894d */ /* 0x000fea0003800000 */
[----:B------:R-:W0:Y:S01]  /*0150*/  S2R R19, SR_TID.X ;  /* 0x0000000000137919 */ /* 0x000e220000002100 */
[----:B------:R-:W-:Y:S01]  /*0160*/  ISETP.GE.U32.AND P0, PT, R9, 0x8, PT ;  /* 0x000000080900780c */ /* 0x000fe20003f06070 */
[----:B------:R-:W-:-:S12]  /*0170*/  HFMA2 R17, -RZ, RZ, 0, 0 ;  /* 0x00000000ff117431 */ /* 0x000fd800000001ff */
[----:B------:R-:W-:Y:S05]  /*0180*/  @!P0 BRA `(.L_x_13) ;  /* 0x0000000400308947 */ /* 0x000fea0003800000 */
[----:B------:R-:W-:Y:S01]  /*0190*/  R2UR UR4, R12 ;  /* 0x000000000c0472ca */ /* 0x000fe200000e0000 */
[----:B------:R-:W1:Y:S01]  /*01a0*/  LDC.64 R10, c[0x0][0x390] ;  /* 0x0000e400ff0a7b82 */ /* 0x000e620000000a00 */
[----:B------:R-:W-:Y:S01]  /*01b0*/  R2UR UR5, R13 ;  /* 0x000000000d0572ca */ /* 0x000fe200000e0000 */
[----:B0-----:R-:W-:Y:S01]  /*01c0*/  VIADD R0, R19, 0x80 ;  /* 0x0000008013007836 */ /* 0x001fe20000000000 */
[----:B------:R-:W-:Y:S01]  /*01d0*/  LOP3.LUT R8, R9, 0x7ffffff8, RZ, 0xc0, !PT ;  /* 0x7ffffff809087812 */ /* 0x000fe200078ec0ff */
[----:B------:R-:W0:Y:S03]  /*01e0*/  LDCU UR16, c[0x0][0x388] ;  /* 0x00007100ff1077ac */ /* 0x000e260008000800 */
[----:B------:R-:W-:Y:S01]  /*01f0*/  IADD3 R8, PT, PT, -R8, RZ, RZ ;  /* 0x000000ff08087210 */ /* 0x000fe20007ffe1ff */
[----:B------:R-:W2:Y:S04]  /*0200*/  LDC.64 R12, c[0x0][0x398] ;  /* 0x0000e600ff0c7b82 */ /* 0x000ea80000000a00 */
[----:B------:R-:W-:-:S02]  /*0210*/  UMOV UR6, UR4 ;  /* 0x0000000400067c82 */ /* 0x000fc40008000000 */
[----:B------:R-:W-:Y:S02]  /*0220*/  UIADD3 UR4, UP2, UPT, UR6, 0x600, URZ ;  /* 0x0000060006047890 */ /* 0x000fe4000ff5e0ff */
[----:B------:R-:W3:Y:S01]  /*0230*/  LDC.64 R14, c[0x0][0x3a0] ;  /* 0x0000e800ff0e7b82 */ /* 0x000ee20000000a00 */
[----:B------:R-:W-:Y:S01]  /*0240*/  UMOV UR7, UR5 ;  /* 0x0000000500077c82 */ /* 0x000fe20008000000 */
[----:B------:R-:W-:Y:S02]  /*0250*/  UIADD3 UR14, UP1, UPT, UR4, UR14, URZ ;  /* 0x0000000e040e7290 */ /* 0x000fe4000ff3e0ff */
[----:B------:R-:W-:Y:S02]  /*0260*/  UIADD3 UR12, UP0, UPT, UR4, UR12, URZ ;  /* 0x0000000c040c7290 */ /* 0x000fe4000ff1e0ff */
[----:B------:R-:W-:Y:S02]  /*0270*/  UIADD3.X UR5, UPT, UPT, URZ, UR7, URZ, UP2, !UPT ;  /* 0x00000007ff057290 */ /* 0x000fe400097fe4ff */
[----:B------:R-:W-:Y:S01]  /*0280*/  UIADD3 UR4, UP2, UPT, UR4, UR8, URZ ;  /* 0x0000000804047290 */ /* 0x000fe2000ff5e0ff */
[----:B-1----:R-:W-:Y:S01]  /*0290*/  IMAD.WIDE.U32 R10, R19, 0x4, R10 ;  /* 0x00000004130a7825 */ /* 0x002fe200078e000a */
[----:B------:R-:W-:-:S02]  /*02a0*/  UIADD3.X UR15, UPT, UPT, UR5, UR15, URZ, UP1, !UPT ;  /* 0x0000000f050f7290 */ /* 0x000fc40008ffe4ff */
[----:B------:R-:W-:Y:S02]  /*02b0*/  UIADD3.X UR13, UPT, UPT, UR5, UR13, URZ, UP0, !UPT ;  /* 0x0000000d050d7290 */ /* 0x000fe400087fe4ff */
[----:B------:R-:W-:Y:S01]  /*02c0*/  UIADD3.X UR5, UPT, UPT, UR5, UR9, URZ, UP2, !UPT ;  /* 0x0000000905057290 */ /* 0x000fe200097fe4ff */
[----:B--2---:R-:W-:-:S04]  /*02d0*/  IMAD.WIDE.U32 R12, R19, 0x4, R12 ;  /* 0x00000004130c7825 */ /* 0x004fc800078e000c */
[----:B0--3--:R-:W-:-:S07]  /*02e0*/  IMAD.WIDE.U32 R14, R19, 0x4, R14 ;  /* 0x00000004130e7825 */ /* 0x009fce00078e000e */
.L_x_14:
        /* <DEDUP_REMOVED lines=10> */
[----:B------:R-:W-:Y:S01]  /*0390*/  MOV R21, UR5 ;  /* 0x0000000500157c02 */ /* 0x000fe20008000f00 */
[----:B------:R-:W-:Y:S01]  /*03a0*/  IMAD.WIDE R16, R0, 0x4, R16 ;  /* 0x0000000400107825 */ /* 0x000fe200078e0210 */
[----:B------:R-:W-:-:S03]  /*03b0*/  IADD3.X R19, PT, PT, R11, UR7, RZ, P0, !PT ;  /* 0x000000070b137c10 */ /* 0x000fc600087fe4ff */
[----:B------:R-:W-:-:S04]  /*03c0*/  IMAD.WIDE R20, R0, 0x4, R20 ;  /* 0x0000000400147825 */ /* 0x000fc800078e0214 */
[----:B--2---:R-:W-:-:S05]  /*03d0*/  FFMA R27, R22, UR16, R25 ;  /* 0x00000010161b7c23 */ /* 0x004fca0008000019 */
[----:B------:R0:W-:Y:S04]  /*03e0*/  STG.E desc[UR10][R18.64], R27 ;  /* 0x0000001b12007986 */ /* 0x0001e8000c10190a */
[----:B------:R-:W2:Y:S04]  /*03f0*/  LDG.E R24, desc[UR10][R16.64+-0x600] ;  /* 0xfffa000a10187981 */ /* 0x000ea8000c1e1900 */
[----:B------:R-:W2:Y:S01]  /*0400*/  LDG.E R25, desc[UR10][R20.64+-0x600] ;  /* 0xfffa000a14197981 */ /* 0x000ea2000c1e1900 */
[----:B------:R-:W-:Y:S01]  /*0410*/  MOV R22, UR12 ;  /* 0x0000000c00167c02 */ /* 0x000fe20008000f00 */
[----:B------:R-:W-:-:S04]  /*0420*/  IMAD.U32 R23, RZ, RZ, UR13 ;  /* 0x0000000dff177e24 */ /* 0x000fc8000f8e00ff */
        /* <DEDUP_REMOVED lines=25> */
[----:B------:R-:W-:-:S04]  /*05c0*/  IADD3 R8, PT, PT, R8, 0x8, RZ ;  /* 0x0000000808087810 */ /* 0x000fc80007ffe0ff */
[----:B------:R-:W-:Y:S01]  /*05d0*/  ISETP.NE.AND P0, PT, R8, RZ, PT ;  /* 0x000000ff0800720c */ /* 0x000fe20003f05270 */
[----:B------:R-:W-:Y:S01]  /*05e0*/  UIADD3 UR6, UP0, UPT, UR6, 0x1000, URZ ;  /* 0x0000100006067890 */ /* 0x000fe2000ff1e0ff */
[----:B------:R-:W-:-:S03]  /*05f0*/  IADD3 R0, PT, PT, R0, 0x400, RZ ;  /* 0x0000040000007810 */ /* 0x000fc60007ffe0ff */
[----:B------:R-:W-:Y:S01]  /*0600*/  UIADD3.X UR7, UPT, UPT, URZ, UR7, URZ, UP0, !UPT ;  /* 0x00000007ff077290 */ /* 0x000fe200087fe4ff */
[----:B--2---:R-:W-:-:S05]  /*0610*/  FFMA R19, R18, UR16, R19 ;  /* 0x0000001012137c23 */ /* 0x004fca0008000013 */
[----:B------:R3:W-:Y:S02]  /*0620*/  STG.E desc[UR10][R22.64+0x600], R19 ;  /* 0x0006001316007986 */ /* 0x0007e4000c10190a */
[----:B------:R-:W-:Y:S05]  /*0630*/  @P0 BRA `(.L_x_14) ;  /* 0xfffffffc002c0947 */ /* 0x000fea000383ffff */
[----:B------:R-:W-:-:S07]  /*0640*/  LOP3.LUT R17, R9, 0x7ffffff8, RZ, 0xc0, !PT ;  /* 0x7ffffff809117812 */ /* 0x000fce00078ec0ff */
.L_x_13:
[----:B------:R-:W-:-:S13]  /*0650*/  LOP3.LUT P0, R0, R9, 0x7, RZ, 0xc0, !PT ;  /* 0x0000000709007812 */ /* 0x000fda000780c0ff */
[----:B------:R-:W-:Y:S05]  /*0660*/  @!P0 EXIT ;  /* 0x000000000000894d */ /* 0x000fea0003800000 */
[----:B------:R-:W-:Y:S02]  /*0670*/  ISETP.GE.U32.AND P0, PT, R0, 0x4, PT ;  /* 0x000000040000780c */ /* 0x000fe40003f06070 */
[----:B------:R-:W1:Y:S01]  /*0680*/  S2R R0, SR_TID.X ;  /* 0x0000000000007919 */ /* 0x000e620000002100 */
[----:B------:R-:W-:-:S04]  /*0690*/  LOP3.LUT R16, R9, 0x3, RZ, 0xc0, !PT ;  /* 0x0000000309107812 */ /* 0x000fc800078ec0ff */
[----:B------:R-:W-:-:S06]  /*06a0*/  ISETP.NE.AND P1, PT, R16, RZ, PT ;  /* 0x000000ff1000720c */ /* 0x000fcc0003f25270 */
[----:B------:R-:W-:Y:S07]  /*06b0*/  @!P0 BRA `(.L_x_15) ;  /* 0x0000000000588947 */ /* 0x000fee0003800000 */
[----:B-1----:R-:W-:Y:S01]  /*06c0*/  LEA R15, R17, R0, 0x7 ;  /* 0x00000000110f7211 */ /* 0x002fe200078e38ff */
[----:B------:R-:W1:Y:S04]  /*06d0*/  LDCU UR4, c[0x0][0x388] ;  /* 0x00007100ff0477ac */ /* 0x000e680008000800 */
[----:B------:R-:W-:-:S04]  /*06e0*/  IMAD.WIDE R12, R15, 0x4, R2 ;  /* 0x000000040f0c7825 */ /* 0x000fc800078e0202 */
[C---:B------:R-:W-:Y:S01]  /*06f0*/  IMAD.WIDE R10, R15.reuse, 0x4, R4 ;  /* 0x000000040f0a7825 */ /* 0x040fe200078e0204 */
[----:B------:R-:W1:Y:S04]  /*0700*/  LDG.E R8, desc[UR10][R12.64] ;  /* 0x0000000a0c087981 */ /* 0x000e68000c1e1900 */
[----:B0--3--:R-:W1:Y:S01]  /*0710*/  LDG.E R19, desc[UR10][R10.64] ;  /* 0x0000000a0a137981 */ /* 0x009e62000c1e1900 */
[----:B------:R-:W-:-:S04]  /*0720*/  IMAD.WIDE R14, R15, 0x4, R6 ;  /* 0x000000040f0e7825 */ /* 0x000fc800078e0206 */
[----:B-1----:R-:W-:-:S05]  /*0730*/  FFMA R19, R8, UR4, R19 ;  /* 0x0000000408137c23 */ /* 0x002fca0008000013 */
[----:B------:R2:W-:Y:S04]  /*0740*/  STG.E desc[UR10][R14.64], R19 ;  /* 0x000000130e007986 */ /* 0x0005e8000c10190a */
[----:B------:R-:W3:Y:S04]  /*0750*/  LDG.E R8, desc[UR10][R12.64+0x200] ;  /* 0x0002000a0c087981 */ /* 0x000ee8000c1e1900 */
[----:B------:R-:W3:Y:S02]  /*0760*/  LDG.E R21, desc[UR10][R10.64+0x200] ;  /* 0x0002000a0a157981 */ /* 0x000ee4000c1e1900 */
[----:B---3--:R-:W-:-:S05]  /*0770*/  FFMA R21, R8, UR4, R21 ;  /* 0x0000000408157c23 */ /* 0x008fca0008000015 */
[----:B------:R2:W-:Y:S04]  /*0780*/  STG.E desc[UR10][R14.64+0x200], R21 ;  /* 0x000200150e007986 */ /* 0x0005e8000c10190a */
[----:B------:R-:W3:Y:S04]  /*0790*/  LDG.E R8, desc[UR10][R12.64+0x400] ;  /* 0x0004000a0c087981 */ /* 0x000ee8000c1e1900 */
[----:B------:R-:W3:Y:S02]  /*07a0*/  LDG.E R23, desc[UR10][R10.64+0x400] ;  /* 0x0004000a0a177981 */ /* 0x000ee4000c1e1900 */
[----:B---3--:R-:W-:-:S05]  /*07b0*/  FFMA R23, R8, UR4, R23 ;  /* 0x0000000408177c23 */ /* 0x008fca0008000017 */
[----:B------:R2:W-:Y:S04]  /*07c0*/  STG.E desc[UR10][R14.64+0x400], R23 ;  /* 0x000400170e007986 */ /* 0x0005e8000c10190a */
[----:B------:R-:W3:Y:S04]  /*07d0*/  LDG.E R8, desc[UR10][R12.64+0x600] ;  /* 0x0006000a0c087981 */ /* 0x000ee8000c1e1900 */
[----:B------:R-:W3:Y:S01]  /*07e0*/  LDG.E R25, desc[UR10][R10.64+0x600] ;  /* 0x0006000a0a197981 */ /* 0x000ee2000c1e1900 */
[----:B------:R-:W-:Y:S02]  /*07f0*/  VIADD R17, R17, 0x4 ;  /* 0x0000000411117836 */ /* 0x000fe40000000000 */
[----:B---3--:R-:W-:-:S05]  /*0800*/  FFMA R25, R8, UR4, R25 ;  /* 0x0000000408197c23 */ /* 0x008fca0008000019 */
[----:B------:R2:W-:Y:S02]  /*0810*/  STG.E desc[UR10][R14.64+0x600], R25 ;  /* 0x000600190e007986 */ /* 0x0005e4000c10190a */
.L_x_15:
[----:B------:R-:W-:Y:S05]  /*0820*/  @!P1 EXIT ;  /* 0x000000000000994d */ /* 0x000fea0003800000 */
[----:B------:R-:W-:Y:S02]  /*0830*/  ISETP.NE.AND P0, PT, R16, 0x1, PT ;  /* 0x000000011000780c */ /* 0x000fe40003f05270 */
[----:B------:R-:W-:-:S04]  /*0840*/  LOP3.LUT R9, R9, 0x1, RZ, 0xc0, !PT ;  /* 0x0000000109097812 */ /* 0x000fc800078ec0ff */
[----:B------:R-:W-:-:S07]  /*0850*/  ISETP.NE.U32.AND P1, PT, R9, 0x1, PT ;  /* 0x000000010900780c */ /* 0x000fce0003f25070 */
[----:B------:R-:W-:Y:S06]  /*0860*/  @!P0 BRA `(.L_x_16) ;  /* 0x0000000000388947 */ /* 0x000fec0003800000 */
[----:B-1----:R-:W-:Y:S01]  /*0870*/  LEA R13, R17, R0, 0x7 ;  /* 0x00000000110d7211 */ /* 0x002fe200078e38ff */
[----:B------:R-:W1:Y:S04]  /*0880*/  LDCU UR4, c[0x0][0x388] ;  /* 0x00007100ff0477ac */ /* 0x000e680008000800 */
[----:B------:R-:W-:-:S04]  /*0890*/  IMAD.WIDE R8, R13, 0x4, R2 ;  /* 0x000000040d087825 */ /* 0x000fc800078e0202 */
[C---:B------:R-:W-:Y:S01]  /*08a0*/  IMAD.WIDE R10, R13.reuse, 0x4, R4 ;  /* 0x000000040d0a7825 */ /* 0x040fe200078e0204 */
[----:B--2---:R-:W1:Y:S04]  /*08b0*/  LDG.E R14, desc[UR10][R8.64] ;  /* 0x0000000a080e7981 */ /* 0x004e68000c1e1900 */
[----:B------:R-:W1:Y:S01]  /*08c0*/  LDG.E R15, desc[UR10][R10.64] ;  /* 0x0000000a0a0f7981 */ /* 0x000e62000c1e1900 */
[----:B------:R-:W-:-:S04]  /*08d0*/  IMAD.WIDE R12, R13, 0x4, R6 ;  /* 0x000000040d0c7825 */ /* 0x000fc800078e0206 */
[----:B-1----:R-:W-:-:S05]  /*08e0*/  FFMA R15, R14, UR4, R15 ;  /* 0x000000040e0f7c23 */ /* 0x002fca000800000f */
[----:B------:R4:W-:Y:S04]  /*08f0*/  STG.E desc[UR10][R12.64], R15 ;  /* 0x0000000f0c007986 */ /* 0x0009e8000c10190a */
[----:B------:R-:W2:Y:S04]  /*0900*/  LDG.E R14, desc[UR10][R8.64+0x200] ;  /* 0x0002000a080e7981 */ /* 0x000ea8000c1e1900 */
[----:B0--3--:R-:W2:Y:S01]  /*0910*/  LDG.E R19, desc[UR10][R10.64+0x200] ;  /* 0x0002000a0a137981 */ /* 0x009ea2000c1e1900 */
[----:B------:R-:W-:Y:S01]  /*0920*/  IADD3 R17, PT, PT, R17, 0x2, RZ ;  /* 0x0000000211117810 */ /* 0x000fe20007ffe0ff */
[----:B--2---:R-:W-:-:S05]  /*0930*/  FFMA R19, R14, UR4, R19 ;  /* 0x000000040e137c23 */ /* 0x004fca0008000013 */
[----:B------:R4:W-:Y:S02]  /*0940*/  STG.E desc[UR10][R12.64+0x200], R19 ;  /* 0x000200130c007986 */ /* 0x0009e4000c10190a */
.L_x_16:
[----:B------:R-:W-:Y:S05]  /*0950*/  @P1 EXIT ;  /* 0x000000000000194d */ /* 0x000fea0003800000 */
[----:B-1----:R-:W-:Y:S01]  /*0960*/  LEA R17, R17, R0, 0x7 ;  /* 0x0000000011117211 */ /* 0x002fe200078e38ff */
[----:B------:R-:W1:Y:S04]  /*0970*/  LDCU UR4, c[0x0][0x388] ;  /* 0x00007100ff0477ac */ /* 0x000e680008000800 */
[----:B------:R-:W-:-:S04]  /*0980*/  IMAD.WIDE R2, R17, 0x4, R2 ;  /* 0x0000000411027825 */ /* 0x000fc800078e0202 */
[C---:B------:R-:W-:Y:S02]  /*0990*/  IMAD.WIDE R4, R17.reuse, 0x4, R4 ;  /* 0x0000000411047825 */ /* 0x040fe400078e0204 */
[----:B------:R-:W1:Y:S04]  /*09a0*/  LDG.E R2, desc[UR10][R2.64] ;  /* 0x0000000a02027981 */ /* 0x000e68000c1e1900 */
[----:B------:R-:W1:Y:S01]  /*09b0*/  LDG.E R5, desc[UR10][R4.64] ;  /* 0x0000000a04057981 */ /* 0x000e62000c1e1900 */
[----:B------:R-:W-:-:S04]  /*09c0*/  IMAD.WIDE R6, R17, 0x4, R6 ;  /* 0x0000000411067825 */ /* 0x000fc800078e0206 */
[----:B-1----:R-:W-:-:S05]  /*09d0*/  FFMA R9, R2, UR4, R5 ;  /* 0x0000000402097c23 */ /* 0x002fca0008000005 */
[----:B------:R-:W-:Y:S01]  /*09e0*/  STG.E desc[UR10][R6.64], R9 ;  /* 0x0000000906007986 */ /* 0x000fe2000c10190a */
[----:B------:R-:W-:Y:S05]  /*09f0*/  EXIT ;  /* 0x000000000000794d */ /* 0x000fea0003800000 */
.L_x_12:
[----:B------:R-:W-:-:S13]  /*0a00*/  ISETP.GE.AND P0, PT, R9, 0x1, PT ;  /* 0x000000010900780c */ /* 0x000fda0003f06270 */
[----:B------:R-:W-:Y:S05]  /*0a10*/  @!P0 EXIT ;  /* 0x000000000000894d */ /* 0x000fea0003800000 */
[----:B------:R-:W0:Y:S01]  /*0a20*/  S2R R8, SR_TID.X ;  /* 0x0000000000087919 */ /* 0x000e220000002100 */
[C---:B------:R-:W-:Y:S01]  /*0a30*/  ISETP.GE.U32.AND P0, PT, R9.reuse, 0x8, PT ;  /* 0x000000080900780c */ /* 0x040fe20003f06070 */
[----:B------:R-:W-:Y:S01]  /*0a40*/  IMAD.MOV.U32 R11, RZ, RZ, RZ ;  /* 0x000000ffff0b7224 */ /* 0x000fe200078e00ff */
[----:B------:R-:W-:-:S11]  /*0a50*/  LOP3.LUT R22, R9, 0x7, RZ, 0xc0, !PT ;  /* 0x0000000709167812 */ /* 0x000fd600078ec0ff */
[----:B------:R-:W-:Y:S05]  /*0a60*/  @!P0 BRA `(.L_x_17) ;  /* 0x0000000400188947 */ /* 0x000fea0003800000 */
[----:B------:R-:W-:Y:S01]  /*0a70*/  LOP3.LUT R11, R9, 0x7ffffff8, RZ, 0xc0, !PT ;  /* 0x7ffffff8090b7812 */ /* 0x000fe200078ec0ff */
[----:B------:R-:W1:Y:S01]  /*0a80*/  LDCU UR4, c[0x0][0x388] ;  /* 0x00007100ff0477ac */ /* 0x000e620008000800 */
[----:B------:R-:W-:-:S07]  /*0a90*/  MOV R10, RZ ;  /* 0x000000ff000a7202 */ /* 0x000fce0000000f00 */
.L_x_20:
[----:B0-----:R-:W-:-:S04]  /*0aa0*/  LEA R9, R10, R8, 0x7 ;  /* 0x000000080a097211 */ /* 0x001fc800078e38ff */
[----:B------:R-:W-:-:S13]  /*0ab0*/  ISETP.GE.AND P0, PT, R9, R0, PT ;  /* 0x000000000900720c */ /* 0x000fda0003f06270 */
[C---:B------:R-:W-:Y:S01]  /*0ac0*/  @!P0 IMAD.WIDE.U32 R18, R9.reuse, 0x4, R2 ;  /* 0x0000000409128825 */ /* 0x040fe200078e0002 */
[----:B------:R-:W0:Y:S03]  /*0ad0*/  @!P0 LDC R23, c[0x0][0x388] ;  /* 0x0000e200ff178b82 */ /* 0x000e260000000800 */
[C---:B------:R-:W-:Y:S02]  /*0ae0*/  @!P0 IMAD.WIDE.U32 R20, R9.reuse, 0x4, R4 ;  /* 0x0000000409148825 */ /* 0x040fe400078e0004 */
[----:B------:R-:W0:Y:S04]  /*0af0*/  @!P0 LDG.E R18, desc[UR10][R18.64] ;  /* 0x0000000a12128981 */ /* 0x000e28000c1e1900 */
[----:B------:R2:W0:Y:S01]  /*0b00*/  @!P0 LDG.E R21, desc[UR10][R20.64] ;  /* 0x0000000a14158981 */ /* 0x000422000c1e1900 */
[C---:B------:R-:W-:Y:S01]  /*0b10*/  IADD3 R25, PT, PT, R9.reuse, 0x80, RZ ;  /* 0x0000008009197810 */ /* 0x040fe20007ffe0ff */
[----:B------:R-:W-:-:S03]  /*0b20*/  @!P0 IMAD.WIDE.U32 R12, R9, 0x4, R6 ;  /* 0x00000004090c8825 */ /* 0x000fc600078e0006 */
[C---:B------:R-:W-:Y:S01]  /*0b30*/  ISETP.GE.AND P1, PT, R25.reuse, R0, PT ;  /* 0x000000001900720c */ /* 0x040fe20003f26270 */
[----:B------:R-:W-:-:S04]  /*0b40*/  IMAD.WIDE R16, R25, 0x4, R2 ;  /* 0x0000000419107825 */ /* 0x000fc800078e0202 */
[----:B------:R-:W-:-:S08]  /*0b50*/  IMAD.WIDE R14, R25, 0x4, R4 ;  /* 0x00000004190e7825 */ /* 0x000fd000078e0204 */
[----:B--2---:R-:W2:Y:S01]  /*0b60*/  @!P1 LDC R20, c[0x0][0x388] ;  /* 0x0000e200ff149b82 */ /* 0x004ea20000000800 */
[----:B0-----:R-:W-:-:S05]  /*0b70*/  @!P0 FFMA R23, R18, R23, R21 ;  /* 0x0000001712178223 */ /* 0x001fca0000000015 */
[----:B------:R0:W-:Y:S04]  /*0b80*/  @!P0 STG.E desc[UR10][R12.64], R23 ;  /* 0x000000170c008986 */ /* 0x0001e8000c10190a */
[----:B------:R-:W2:Y:S04]  /*0b90*/  @!P1 LDG.E R24, desc[UR10][R16.64] ;  /* 0x0000000a10189981 */ /* 0x000ea8000c1e1900 */
[----:B------:R-:W2:Y:S01]  /*0ba0*/  @!P1 LDG.E R27, desc[UR10][R14.64] ;  /* 0x0000000a0e1b9981 */ /* 0x000ea2000c1e1900 */
[----:B------:R-:W-:-:S05]  /*0bb0*/  VIADD R19, R9, 0x100 ;  /* 0x0000010009137836 */ /* 0x000fca0000000000 */
[----:B------:R-:W-:Y:S01]  /*0bc0*/  ISETP.GE.AND P0, PT, R19, R0, PT ;  /* 0x000000001300720c */ /* 0x000fe20003f06270 */
[----:B------:R-:W-:-:S12]  /*0bd0*/  IMAD.WIDE R18, R25, 0x4, R6 ;  /* 0x0000000419127825 */ /* 0x000fd800078e0206 */
[----:B0-----:R-:W0:Y:S01]  /*0be0*/  @!P0 LDC R12, c[0x0][0x388] ;  /* 0x0000e200ff0c8b82 */ /* 0x001e220000000800 */
[----:B--2---:R-:W-:-:S05]  /*0bf0*/  @!P1 FFMA R27, R24, R20, R27 ;  /* 0x00000014181b9223 */ /* 0x004fca000000001b */
[----:B------:R-:W-:Y:S04]  /*0c00*/  @!P1 STG.E desc[UR10][R18.64], R27 ;  /* 0x0000001b12009986 */ /* 0x000fe8000c10190a */
[----:B------:R-:W0:Y:S04]  /*0c10*/  @!P0 LDG.E R20, desc[UR10][R16.64+0x200] ;  /* 0x0002000a10148981 */ /* 0x000e28000c1e1900 */
[----:B------:R-:W0:Y:S01]  /*0c20*/  @!P0 LDG.E R21, desc[UR10][R14.64+0x200] ;  /* 0x0002000a0e158981 */ /* 0x000e22000c1e1900 */
[----:B------:R-:W-:-:S04]  /*0c30*/  IADD3 R13, PT, PT, R9, 0x180, RZ ;  /* 0x00000180090d7810 */ /* 0x000fc80007ffe0ff */
[----:B------:R-:W-:Y:S01]  /*0c40*/  ISETP.GE.AND P1, PT, R13, R0, PT ;  /* 0x000000000d00720c */ /* 0x000fe20003f26270 */
[----:B0-----:R-:W-:-:S12]  /*0c50*/  @!P0 FFMA R21, R20, R12, R21 ;  /* 0x0000000c14158223 */ /* 0x001fd80000000015 */
[----:B------:R-:W0:Y:S01]  /*0c60*/  @!P1 LDC R20, c[0x0][0x388] ;  /* 0x0000e200ff149b82 */ /* 0x000e220000000800 */
[----:B------:R2:W-:Y:S04]  /*0c70*/  @!P0 STG.E desc[UR10][R18.64+0x200], R21 ;  /* 0x0002001512008986 */ /* 0x0005e8000c10190a */
        /* <DEDUP_REMOVED lines=9> */
[----:B--2---:R-:W-:-:S04]  /*0d10*/  IADD3 R21, PT, PT, R9, 0x280, RZ ;  /* 0x0000028009157810 */ /* 0x004fc80007ffe0ff */
[----:B------:R-:W-:Y:S01]  /*0d20*/  ISETP.GE.AND P1, PT, R21, R0, PT ;  /* 0x000000001500720c */ /* 0x000fe20003f26270 */
[----:B---3--:R-:W-:Y:S02]  /*0d30*/  VIADD R13, R9, 0x300 ;  /* 0x00000300090d7836 */ /* 0x008fe40000000000 */
[----:B0-----:R-:W-:-:S10]  /*0d40*/  @!P0 FFMA R23, R12, R20, R23 ;  /* 0x000000140c178223 */ /* 0x001fd40000000017 */
[----:B------:R-:W0:Y:S01]  /*0d50*/  @!P1 LDC R20, c[0x0][0x388] ;  /* 0x0000e200ff149b82 */ /* 0x000e220000000800 */
[----:B------:R2:W-:Y:S04]  /*0d60*/  @!P0 STG.E desc[UR10][R18.64+0x600], R23 ;  /* 0x0006001712008986 */ /* 0x0005e8000c10190a */
[----:B------:R-:W0:Y:S04]  /*0d70*/  @!P1 LDG.E R12, desc[UR10][R16.64+0x800] ;  /* 0x0008000a100c9981 */ /* 0x000e28000c1e1900 */
[----:B------:R-:W0:Y:S01]  /*0d80*/  @!P1 LDG.E R21, desc[UR10][R14.64+0x800] ;  /* 0x0008000a0e159981 */ /* 0x000e22000c1e1900 */
[----:B------:R-:W-:Y:S01]  /*0d90*/  ISETP.GE.AND P0, PT, R13, R0, PT ;  /* 0x000000000d00720c */ /* 0x000fe20003f06270 */
[----:B0-----:R-:W-:-:S12]  /*0da0*/  @!P1 FFMA R21, R12, R20, R21 ;  /* 0x000000140c159223 */ /* 0x001fd80000000015 */
[----:B------:R-:W0:Y:S01]  /*0db0*/  @!P0 LDC R20, c[0x0][0x388] ;  /* 0x0000e200ff148b82 */ /* 0x000e220000000800 */
[----:B------:R2:W-:Y:S04]  /*0dc0*/  @!P1 STG.E desc[UR10][R18.64+0x800], R21 ;  /* 0x0008001512009986 */ /* 0x0005e8000c10190a */
[----:B------:R-:W0:Y:S04]  /*0dd0*/  @!P0 LDG.E R12, desc[UR10][R16.64+0xa00] ;  /* 0x000a000a100c8981 */ /* 0x000e28000c1e1900 */
[----:B------:R-:W0:Y:S01]  /*0de0*/  @!P0 LDG.E R13, desc[UR10][R14.64+0xa00] ;  /* 0x000a000a0e0d8981 */ /* 0x000e22000c1e1900 */
[----:B------:R-:W-:Y:S01]  /*0df0*/  IADD3 R9, PT, PT, R9, 0x380, RZ ;  /* 0x0000038009097810 */ /* 0x000fe20007ffe0ff */
[----:B------:R-:W-:Y:S01]  /*0e00*/  BSSY.RECONVERGENT B0, `(.L_x_18) ;  /* 0x000000b000007945 */ /* 0x000fe20003800200 */
[----:B------:R-:W-:-:S04]  /*0e10*/  IADD3 R10, PT, PT, R10, 0x8, RZ ;  /* 0x000000080a0a7810 */ /* 0x000fc80007ffe0ff */
[----:B------:R-:W-:Y:S01]  /*0e20*/  ISETP.NE.AND P1, PT, R10, R11, PT ;  /* 0x0000000b0a00720c */ /* 0x000fe20003f25270 */
[----:B0-----:R-:W-:-:S05]  /*0e30*/  @!P0 FFMA R13, R12, R20, R13 ;  /* 0x000000140c0d8223 */ /* 0x001fca000000000d */
[----:B------:R2:W-:Y:S01]  /*0e40*/  @!P0 STG.E desc[UR10][R18.64+0xa00], R13 ;  /* 0x000a000d12008986 */ /* 0x0005e2000c10190a */
[----:B------:R-:W-:-:S13]  /*0e50*/  ISETP.GE.AND P0, PT, R9, R0, PT ;  /* 0x000000000900720c */ /* 0x000fda0003f06270 */
[----:B--2---:R-:W-:Y:S05]  /*0e60*/  @P0 BRA `(.L_x_19) ;  /* 0x0000000000100947 */ /* 0x004fea0003800000 */
[----:B------:R-:W1:Y:S04]  /*0e70*/  LDG.E R16, desc[UR10][R16.64+0xc00] ;  /* 0x000c000a10107981 */ /* 0x000e68000c1e1900 */
[----:B------:R-:W1:Y:S02]  /*0e80*/  LDG.E R15, desc[UR10][R14.64+0xc00] ;  /* 0x000c000a0e0f7981 */ /* 0x000e64000c1e1900 */
[----:B-1----:R-:W-:-:S05]  /*0e90*/  FFMA R9, R16, UR4, R15 ;  /* 0x0000000410097c23 */ /* 0x002fca000800000f */
[----:B------:R0:W-:Y:S02]  /*0ea0*/  STG.E desc[UR10][R18.64+0xc00], R9 ;  /* 0x000c000912007986 */ /* 0x0001e4000c10190a */
.L_x_19:
[----:B-1----:R-:W-:Y:S05]  /*0eb0*/  BSYNC.RECONVERGENT B0 ;  /* 0x0000000000007941 */ /* 0x002fea0003800200 */
.L_x_18:
[----:B------:R-:W-:Y:S05]  /*0ec0*/  @P1 BRA `(.L_x_20) ;  /* 0xfffffff800f41947 */ /* 0x000fea000383ffff */
.L_x_17:
[----:B------:R-:W-:-:S13]  /*0ed0*/  ISETP.NE.AND P0, PT, R22, RZ, PT ;  /* 0x000000ff1600720c */ /* 0x000fda0003f05270 */
[----:B------:R-:W-:Y:S05]  /*0ee0*/  @!P0 EXIT ;  /* 0x000000000000894d */ /* 0x000fea0003800000 */
[----:B0-----:R-:W0:Y:S01]  /*0ef0*/  LDC R9, c[0x0][0x384] ;  /* 0x0000e100ff097b82 */ /* 0x001e220000000800 */
[----:B------:R-:W-:Y:S02]  /*0f00*/  ISETP.GE.U32.AND P1, PT, R22, 0x4, PT ;  /* 0x000000041600780c */ /* 0x000fe40003f26070 */
[----:B0-----:R-:W-:-:S04]  /*0f10*/  LOP3.LUT R10, R9, 0x3, RZ, 0xc0, !PT ;  /* 0x00000003090a7812 */ /* 0x001fc800078ec0ff */
[----:B------:R-:W-:-:S07]  /*0f20*/  ISETP.NE.AND P0, PT, R10, RZ, PT ;  /* 0x000000ff0a00720c */ /* 0x000fce0003f05270 */
[----:B------:R-:W-:Y:S06]  /*0f30*/  @!P1 BRA `(.L_x_21) ;  /* 0x0000000000a49947 */ /* 0x000fec0003800000 */
[----:B------:R-:W-:-:S04]  /*0f40*/  LEA R13, R11, R8, 0x7 ;  /* 0x000000080b0d7211 */ /* 0x000fc800078e38ff */
[----:B------:R-:W-:-:S13]  /*0f50*/  ISETP.GE.AND P1, PT, R13, R0, PT ;  /* 0x000000000d00720c */ /* 0x000fda0003f26270 */
[C---:B------:R-:W-:Y:S01]  /*0f60*/  @!P1 IMAD.WIDE R16, R13.reuse, 0x4, R2 ;  /* 0x000000040d109825 */ /* 0x040fe200078e0202 */
[----:B------:R-:W0:Y:S03]  /*0f70*/  @!P1 LDC R27, c[0x0][0x388] ;  /* 0x0000e200ff1b9b82 */ /* 0x000e260000000800 */
[C---:B------:R-:W-:Y:S02]  /*0f80*/  @!P1 IMAD.WIDE R20, R13.reuse, 0x4, R4 ;  /* 0x000000040d149825 */ /* 0x040fe400078e0204 */
[----:B------:R-:W0:Y:S04]  /*0f90*/  @!P1 LDG.E R16, desc[UR10][R16.64] ;  /* 0x0000000a10109981 */ /* 0x000e28000c1e1900 */
[----:B------:R-:W0:Y:S01]  /*0fa0*/  @!P1 LDG.E R21, desc[UR10][R20.64] ;  /* 0x0000000a14159981 */ /* 0x000e22000c1e1900 */
[----:B------:R-:W-:-:S02]  /*0fb0*/  VIADD R25, R13, 0x80 ;  /* 0x000000800d197836 */ /* 0x000fc40000000000 */
[----:B------:R-:W-:-:S03]  /*0fc0*/  @!P1 IMAD.WIDE R14, R13, 0x4, R6 ;  /* 0x000000040d0e9825 */ /* 0x000fc600078e0206 */
[----:B------:R-:W-:-:S13]  /*0fd0*/  ISETP.GE.AND P2, PT, R25, R0, PT ;  /* 0x000000001900720c */ /* 0x000fda0003f46270 */
[C---:B------:R-:W-:Y:S01]  /*0fe0*/  @!P2 IMAD.WIDE R22, R25.reuse, 0x4, R2 ;  /* 0x000000041916a825 */ /* 0x040fe200078e0202 */
[----:B------:R-:W1:Y:S03]  /*0ff0*/  @!P2 LDC R29, c[0x0][0x388] ;  /* 0x0000e200ff1dab82 */ /* 0x000e660000000800 */
[----:B------:R-:W-:-:S04]  /*1000*/  @!P2 IMAD.WIDE R18, R25, 0x4, R4 ;  /* 0x000000041912a825 */ /* 0x000fc800078e0204 */
[----:B0-----:R-:W-:-:S05]  /*1010*/  @!P1 FFMA R27, R16, R27, R21 ;  /* 0x0000001b101b9223 */ /* 0x001fca0000000015 */
[----:B------:R0:W-:Y:S04]  /*1020*/  @!P1 STG.E desc[UR10][R14.64], R27 ;  /* 0x0000001b0e009986 */ /* 0x0001e8000c10190a */
[----:B------:R2:W1:Y:S04]  /*1030*/  @!P2 LDG.E R22, desc[UR10][R22.64] ;  /* 0x0000000a1616a981 */ /* 0x000468000c1e1900 */
[----:B------:R-:W1:Y:S01]  /*1040*/  @!P2 LDG.E R19, desc[UR10][R18.64] ;  /* 0x0000000a1213a981 */ /* 0x000e62000c1e1900 */
[----:B------:R-:W-:Y:S01]  /*1050*/  IADD3 R12, PT, PT, R13, 0x100, RZ ;  /* 0x000001000d0c7810 */ /* 0x000fe20007ffe0ff */
[----:B------:R-:W-:-:S03]  /*1060*/  @!P2 IMAD.WIDE R16, R25, 0x4, R6 ;  /* 0x000000041910a825 */ /* 0x000fc600078e0206 */
[----:B------:R-:W-:-:S13]  /*1070*/  ISETP.GE.AND P1, PT, R12, R0, PT ;  /* 0x000000000c00720c */ /* 0x000fda0003f26270 */
[C---:B------:R-:W-:Y:S01]  /*1080*/  @!P1 IMAD.WIDE R24, R12.reuse, 0x4, R2 ;  /* 0x000000040c189825 */ /* 0x040fe200078e0202 */
[----:B--2---:R-:W2:Y:S03]  /*1090*/  @!P1 LDC R23, c[0x0][0x388] ;  /* 0x0000e200ff179b82 */ /* 0x004ea60000000800 */
[----:B------:R-:W-:-:S04]  /*10a0*/  @!P1 IMAD.WIDE R20, R12, 0x4, R4 ;  /* 0x000000040c149825 */ /* 0x000fc800078e0204 */
[----:B-1----:R-:W-:-:S05]  /*10b0*/  @!P2 FFMA R29, R22, R29, R19 ;  /* 0x0000001d161da223 */ /* 0x002fca0000000013 */
[----:B------:R1:W-:Y:S04]  /*10c0*/  @!P2 STG.E desc[UR10][R16.64], R29 ;  /* 0x0000001d1000a986 */ /* 0x0003e8000c10190a */
[----:B------:R-:W2:Y:S04]  /*10d0*/  @!P1 LDG.E R24, desc[UR10][R24.64] ;  /* 0x0000000a18189981 */ /* 0x000ea8000c1e1900 */
[----:B------:R-:W2:Y:S01]  /*10e0*/  @!P1 LDG.E R21, desc[UR10][R20.64] ;  /* 0x0000000a14159981 */ /* 0x000ea2000c1e1900 */
[----:B0-----:R-:W-:Y:S01]  /*10f0*/  IADD3 R27, PT, PT, R13, 0x180, RZ ;  /* 0x000001800d1b7810 */ /* 0x001fe20007ffe0ff */
[----:B------:R-:W-:-:S03]  /*1100*/  @!P1 IMAD.WIDE R12, R12, 0x4, R6 ;  /* 0x000000040c0c9825 */ /* 0x000fc600078e0206 */
[----:B------:R-:W-:-:S13]  /*1110*/  ISETP.GE.AND P2, PT, R27, R0, PT ;  /* 0x000000001b00720c */ /* 0x000fda0003f46270 */
[----:B------:R-:W-:-:S04]  /*1120*/  @!P2 IMAD.WIDE R14, R27, 0x4, R2 ;  /* 0x000000041b0ea825 */ /* 0x000fc800078e0202 */
[----:B------:R-:W-:-:S04]  /*1130*/  @!P2 IMAD.WIDE R18, R27, 0x4, R4 ;  /* 0x000000041b12a825 */ /* 0x000fc800078e0204 */
[----:B--2---:R-:W-:Y:S02]  /*1140*/  @!P1 FFMA R23, R24, R23, R21 ;  /* 0x0000001718179223 */ /* 0x004fe40000000015 */
[----:B------:R-:W0:Y:S03]  /*1150*/  @!P2 LDC R21, c[0x0][0x388] ;  /* 0x0000e200ff15ab82 */ /* 0x000e260000000800 */
[----:B------:R2:W-:Y:S04]  /*1160*/  @!P1 STG.E desc[UR10][R12.64], R23 ;  /* 0x000000170c009986 */ /* 0x0005e8000c10190a */
[----:B------:R-:W0:Y:S04]  /*1170*/  @!P2 LDG.E R14, desc[UR10][R14.64] ;  /* 0x0000000a0e0ea981 */ /* 0x000e28000c1e1900 */
[----:B------:R-:W0:Y:S01]  /*1180*/  @!P2 LDG.E R19, desc[UR10][R18.64] ;  /* 0x0000000a1213a981 */ /* 0x000e22000c1e1900 */
[----:B-1----:R-:W-:Y:S01]  /*1190*/  @!P2 IMAD.WIDE R16, R27, 0x4, R6 ;  /* 0x000000041b10a825 */ /* 0x002fe200078e0206 */
[----:B------:R-:W-:-:S03]  /*11a0*/  IADD3 R11, PT, PT, R11, 0x4, RZ ;  /* 0x000000040b0b7810 */ /* 0x000fc60007ffe0ff */
[----:B0-----:R-:W-:-:S05]  /*11b0*/  @!P2 FFMA R21, R14, R21, R19 ;  /* 0x000000150e15a223 */ /* 0x001fca0000000013 */
[----:B------:R2:W-:Y:S02]  /*11c0*/  @!P2 STG.E desc[UR10][R16.64], R21 ;  /* 0x000000151000a986 */ /* 0x0005e4000c10190a */
.L_x_21:
[----:B------:R-:W-:Y:S05]  /*11d0*/  @!P0 EXIT ;  /* 0x000000000000894d */ /* 0x000fea0003800000 */
[----:B------:R-:W-:Y:S02]  /*11e0*/  ISETP.NE.AND P0, PT, R10, 0x1, PT ;  /* 0x000000010a00780c */ /* 0x000fe40003f05270 */
[----:B------:R-:W-:-:S04]  /*11f0*/  LOP3.LUT R9, R9, 0x1, RZ, 0xc0, !PT ;  /* 0x0000000109097812 */ /* 0x000fc800078ec0ff */
[----:B------:R-:W-:-:S07]  /*1200*/  ISETP.NE.U32.AND P2, PT, R9, 0x1, PT ;  /* 0x000000010900780c */ /* 0x000fce0003f45070 */
[----:B------:R-:W-:Y:S06]  /*1210*/  @!P0 BRA `(.L_x_22) ;  /* 0x0000000000548947 */ /* 0x000fec0003800000 */
[----:B--2---:R-:W-:-:S05]  /*1220*/  IMAD R17, R11, 0x80, R8 ;  /* 0x000000800b117824 */ /* 0x004fca00078e0208 */
[----:B------:R-:W-:-:S13]  /*1230*/  ISETP.GE.AND P0, PT, R17, R0, PT ;  /* 0x000000001100720c */ /* 0x000fda0003f06270 */
[C---:B------:R-:W-:Y:S01]  /*1240*/  @!P0 IMAD.WIDE R12, R17.reuse, 0x4, R2 ;  /* 0x00000004110c8825 */ /* 0x040fe200078e0202 */
[----:B------:R-:W0:Y:S03]  /*1250*/  @!P0 LDC R9, c[0x0][0x388] ;  /* 0x0000e200ff098b82 */ /* 0x000e260000000800 */
[C---:B------:R-:W-:Y:S02]  /*1260*/  @!P0 IMAD.WIDE R14, R17.reuse, 0x4, R4 ;  /* 0x00000004110e8825 */ /* 0x040fe400078e0204 */
[----:B------:R-:W0:Y:S04]  /*1270*/  @!P0 LDG.E R12, desc[UR10][R12.64] ;  /* 0x0000000a0c0c8981 */ /* 0x000e28000c1e1900 */
[----:B------:R-:W0:Y:S01]  /*1280*/  @!P0 LDG.E R15, desc[UR10][R14.64] ;  /* 0x0000000a0e0f8981 */ /* 0x000e22000c1e1900 */
[C---:B------:R-:W-:Y:S01]  /*1290*/  IADD3 R23, PT, PT, R17.reuse, 0x80, RZ ;  /* 0x0000008011177810 */ /* 0x040fe20007ffe0ff */
[----:B------:R-:W-:-:S03]  /*12a0*/  @!P0 IMAD.WIDE R16, R17, 0x4, R6 ;  /* 0x0000000411108825 */ /* 0x000fc600078e0206 */
[----:B------:R-:W-:-:S13]  /*12b0*/  ISETP.GE.AND P1, PT, R23, R0, PT ;  /* 0x000000001700720c */ /* 0x000fda0003f26270 */
        /* <DEDUP_REMOVED lines=11> */
.L_x_22:
[----:B------:R-:W-:Y:S05]  /*1370*/  @P2 EXIT ;  /* 0x000000000000294d */ /* 0x000fea0003800000 */
[----:B------:R-:W-:-:S04]  /*1380*/  LEA R11, R11, R8, 0x7 ;  /* 0x000000080b0b7211 */ /* 0x000fc800078e38ff */
[----:B------:R-:W-:-:S13]  /*1390*/  ISETP.GE.AND P0, PT, R11, R0, PT ;  /* 0x000000000b00720c */ /* 0x000fda0003f06270 */
[----:B------:R-:W-:Y:S05]  /*13a0*/  @P0 EXIT ;  /* 0x000000000000094d */ /* 0x000fea0003800000 */
[C---:B------:R-:W-:Y:S01]  /*13b0*/  IMAD.WIDE R2, R11.reuse, 0x4, R2 ;  /* 0x000000040b027825 */ /* 0x040fe200078e0202 */
[----:B------:R-:W1:Y:S03]  /*13c0*/  LDCU UR4, c[0x0][0x388] ;  /* 0x00007100ff0477ac */ /* 0x000e660008000800 */
[C---:B------:R-:W-:Y:S02]  /*13d0*/  IMAD.WIDE R4, R11.reuse, 0x4, R4 ;  /* 0x000000040b047825 */ /* 0x040fe400078e0204 */
[----:B------:R-:W1:Y:S04]  /*13e0*/  LDG.E R2, desc[UR10][R2.64] ;  /* 0x0000000a02027981 */ /* 0x000e68000c1e1900 */
[----:B------:R-:W1:Y:S01]  /*13f0*/  LDG.E R5, desc[UR10][R4.64] ;  /* 0x0000000a04057981 */ /* 0x000e62000c1e1900 */
[----:B------:R-:W-:-:S04]  /*1400*/  IMAD.WIDE R6, R11, 0x4, R6 ;  /* 0x000000040b067825 */ /* 0x000fc800078e0206 */
[----:B-1----:R-:W-:-:S05]  /*1410*/  FFMA R9, R2, UR4, R5 ;  /* 0x0000000402097c23 */ /* 0x002fca0008000005 */
[----:B------:R-:W-:Y:S01]  /*1420*/  STG.E desc[UR10][R6.64], R9 ;  /* 0x0000000906007986 */ /* 0x000fe2000c10190a */
[----:B------:R-:W-:Y:S05]  /*1430*/  EXIT ;  /* 0x000000000000794d */ /* 0x000fea0003800000 */
.L_x_23:
        /* <DEDUP_REMOVED lines=12> */
.L_x_26:


//--------------------- .text._ZN3cub18CUB_300001_SM_10006detail11EmptyKernelIvEEvv --------------------------
	.section	.text._ZN3cub18CUB_300001_SM_10006detail11EmptyKernelIvEEvv,"ax",@progbits
	.align	128
        .global         _ZN3cub18CUB_300001_SM_10006detail11EmptyKernelIvEEvv
        .type           _ZN3cub18CUB_300001_SM_10006detail11EmptyKernelIvEEvv,@function
        .size           _ZN3cub18CUB_300001_SM_10006detail11EmptyKernelIvEEvv,(.L_x_27 - _ZN3cub18CUB_300001_SM_10006detail11EmptyKernelIvEEvv)
        .other          _ZN3cub18CUB_300001_SM_10006detail11EmptyKernelIvEEvv,@"STO_CUDA_ENTRY STV_DEFAULT"
_ZN3cub18CUB_300001_SM_10006detail11EmptyKernelIvEEvv:
.text._ZN3cub18CUB_300001_SM_10006detail11EmptyKernelIvEEvv:
[----:B------:R-:W-:Y:S01]  /*0000*/  LDC R1, c[0x0][0x37c] ;  /* 0x0000df00ff017b82 */ /* 0x000fe20000000800 */
[----:B------:R-:W-:Y:S05]  /*0010*/  EXIT ;  /* 0x000000000000794d */ /* 0x000fea0003800000 */
.L_x_24:
        /* <DEDUP_REMOVED lines=14> */
.L_x_27:


//--------------------- .nv.shared.reserved.0     --------------------------
	.section	.nv.shared.reserved.0,"aw",@nobits
	.weak		__nv_reservedSMEM_offset_0_alias
	.size		__nv_reservedSMEM_offset_0_alias, 0, 64
	.other		__nv_reservedSMEM_offset_0_alias,@"STO_CUDA_RESERVED_SHARED STV_DEFAULT"
__nv_reservedSMEM_offset_0_alias:
	.zero		0
	.zero		64


//--------------------- .nv.global                --------------------------
	.section	.nv.global,"aw",@nobits
.nv.global:
	.type		_ZN34_INTERNAL_c1fe9c63_4_k_cu_c8e72f956thrust24THRUST_300001_SM_1000_NS3seqE,@object
	.size		_ZN34_INTERNAL_c1fe9c63_4_k_cu_c8e72f956thrust24THRUST_300001_SM_1000_NS3seqE,(_ZN34_INTERNAL_c1fe9c63_4_k_cu_c8e72f954cuda3std3__48in_placeE - _ZN34_INTERNAL_c1fe9c63_4_k_cu_c8e72f956thrust24THRUST_300001_SM_1000_NS3seqE)
_ZN34_INTERNAL_c1fe9c63_4_k_cu_c8e72f956thrust24THRUST_300001_SM_1000_NS3seqE:
	.zero		1
	.type		_ZN34_INTERNAL_c1fe9c63_4_k_cu_c8e72f954cuda3std3__48in_placeE,@object
	.size		_ZN34_INTERNAL_c1fe9c63_4_k_cu_c8e72f954cuda3std3__48in_placeE,(_ZN34_INTERNAL_c1fe9c63_4_k_cu_c8e72f954cuda3std6ranges3__45__cpo4sizeE - _ZN34_INTERNAL_c1fe9c63_4_k_cu_c8e72f954cuda3std3__48in_placeE)
_ZN34_INTERNAL_c1fe9c63_4_k_cu_c8e72f954cuda3std3__48in_placeE:
	.zero		1
	.type		_ZN34_INTERNAL_c1fe9c63_4_k_cu_c8e72f954cuda3std6ranges3__45__cpo4sizeE,@object
	.size		_ZN34_INTERNAL_c1fe9c63_4_k_cu_c8e72f954cuda3std6ranges3__45__cpo4sizeE,(_ZN34_INTERNAL_c1fe9c63_4_k_cu_c8e72f956thrust24THRUST_300001_SM_1000_NS12placeholders2_3E - _ZN34_INTERNAL_c1fe9c63_4_k_cu_c8e72f954cuda3std6ranges3__45__cpo4sizeE)
_ZN34_INTERNAL_c1fe9c63_4_k_cu_c8e72f954cuda3std6ranges3__45__cpo4sizeE:
	.zero		1
	.type		_ZN34_INTERNAL_c1fe9c63_4_k_cu_c8e72f956thrust24THRUST_300001_SM_1000_NS12placeholders2_3E,@object
	.size		_ZN34_INTERNAL_c1fe9c63_4_k_cu_c8e72f956thrust24THRUST_300001_SM_1000_NS12placeholders2_3E,(_ZN34_INTERNAL_c1fe9c63_4_k_cu_c8e72f954cuda3std3__45__cpo6cbeginE - _ZN34_INTERNAL_c1fe9c63_4_k_cu_c8e72f956thrust24THRUST_300001_SM_1000_NS12placeholders2_3E)
_ZN34_INTERNAL_c1fe9c63_4_k_cu_c8e72f956thrust24THRUST_300001_SM_1000_NS12placeholders2_3E:
	.zero		1
	.type		_ZN34_INTERNAL_c1fe9c63_4_k_cu_c8e72f954cuda3std3__45__cpo6cbeginE,@object
	.size		_ZN34_INTERNAL_c1fe9c63_4_k_cu_c8e72f954cuda3std3__45__cpo6cbeginE,(_ZN34_INTERNAL_c1fe9c63_4_k_cu_c8e72f954cuda3std6ranges3__45__cpo6cbeginE - _ZN34_INTERNAL_c1fe9c63_4_k_cu_c8e72f954cuda3std3__45__cpo6cbeginE)
_ZN34_INTERNAL_c1fe9c63_4_k_cu_c8e72f954cuda3std3__45__cpo6cbeginE:
	.zero		1
	.type		_ZN34_INTERNAL_c1fe9c63_4_k_cu_c8e72f954cuda3std6ranges3__45__cpo6cbeginE,@object
	.size		_ZN34_INTERNAL_c1fe9c63_4_k_cu_c8e72f954cuda3std6ranges3__45__cpo6cbeginE,(_ZN34_INTERNAL_c1fe9c63_4_k_cu_c8e72f956thrust24THRUST_300001_SM_1000_NS12placeholders2_7E - _ZN34_INTERNAL_c1fe9c63_4_k_cu_c8e72f954cuda3std6ranges3__45__cpo6cbeginE)
_ZN34_INTERNAL_c1fe9c63_4_k_cu_c8e72f954cuda3std6ranges3__45__cpo6cbeginE:
	.zero		1
	.type		_ZN34_INTERNAL_c1fe9c63_4_k_cu_c8e72f956thrust24THRUST_300001_SM_1000_NS12placeholders2_7E,@object
	.size		_ZN34_INTERNAL_c1fe9c63_4_k_cu_c8e72f956thrust24THRUST_300001_SM_1000_NS12placeholders2_7E,(_ZN34_INTERNAL_c1fe9c63_4_k_cu_c8e72f954cuda3std3__45__cpo7crbeginE - _ZN34_INTERNAL_c1fe9c63_4_k_cu_c8e72f956thrust24THRUST_300001_SM_1000_NS12placeholders2_7E)
_ZN34_INTERNAL_c1fe9c63_4_k_cu_c8e72f956thrust24THRUST_300001_SM_1000_NS12placeholders2_7E:
	.zero		1
	.type		_ZN34_INTERNAL_c1fe9c63_4_k_cu_c8e72f954cuda3std3__45__cpo7crbeginE,@object
	.size		_ZN34_INTERNAL_c1fe9c63_4_k_cu_c8e72f954cuda3std3__45__cpo7crbeginE,(_ZN34_INTERNAL_c1fe9c63_4_k_cu_c8e72f954cuda3std6ranges3__45__cpo4nextE - _ZN34_INTERNAL_c1fe9c63_4_k_cu_c8e72f954cuda3std3__45__cpo7crbeginE)
_ZN34_INTERNAL_c1fe9c63_4_k_cu_c8e72f954cuda3std3__45__cpo7crbeginE:
	.zero		1
	.type		_ZN34_INTERNAL_c1fe9c63_4_k_cu_c8e72f954cuda3std6ranges3__45__cpo4nextE,@object
	.size		_ZN34_INTERNAL_c1fe9c63_4_k_cu_c8e72f954cuda3std6ranges3__45__cpo4nextE,(_ZN34_INTERNAL_c1fe9c63_4_k_cu_c8e72f954cuda3std6ranges3__45__cpo4swapE - _ZN34_INTERNAL_c1fe9c63_4_k_cu_c8e72f954cuda3std6ranges3__45__cpo4nextE)
_ZN34_INTERNAL_c1fe9c63_4_k_cu_c8e72f954cuda3std6ranges3__45__cpo4nextE:
	.zero		1
	.type		_ZN34_INTERNAL_c1fe9c63_4_k_cu_c8e72f954cuda3std6ranges3__45__cpo4swapE,@object
	.size		_ZN34_INTERNAL_c1fe9c63_4_k_cu_c8e72f954cuda3std6ranges3__45__cpo4swapE,(_ZN34_INTERNAL_c1fe9c63_4_k_cu_c8e72f956thrust24THRUST_300001_SM_1000_NS8cuda_cub10par_nosyncE - _ZN34_INTERNAL_c1fe9c63_4_k_cu_c8e72f954cuda3std6ranges3__45__cpo4swapE)
_ZN34_INTERNAL_c1fe9c63_4_k_cu_c8e72f954cuda3std6ranges3__45__cpo4swapE:
	.zero		1
	.type		_ZN34_INTERNAL_c1fe9c63_4_k_cu_c8e72f956thrust24THRUST_300001_SM_1000_NS8cuda_cub10par_nosyncE,@object
	.size		_ZN34_INTERNAL_c1fe9c63_4_k_cu_c8e72f956thrust24THRUST_300001_SM_1000_NS8cuda_cub10par_nosyncE,(_ZN34_INTERNAL_c1fe9c63_4_k_cu_c8e72f956thrust24THRUST_300001_SM_1000_NS12placeholders2_9E - _ZN34_INTERNAL_c1fe9c63_4_k_cu_c8e72f956thrust24THRUST_300001_SM_1000_NS8cuda_cub10par_nosyncE)
_ZN34_INTERNAL_c1fe9c63_4_k_cu_c8e72f956thrust24THRUST_300001_SM_1000_NS8cuda_cub10par_nosyncE:
	.zero		1
	.type		_ZN34_INTERNAL_c1fe9c63_4_k_cu_c8e72f956thrust24THRUST_300001_SM_1000_NS12placeholders2_9E,@object
	.size		_ZN34_INTERNAL_c1fe9c63_4_k_cu_c8e72f956thrust24THRUST_300001_SM_1000_NS12placeholders2_9E,(_ZN34_INTERNAL_c1fe9c63_4_k_cu_c8e72f954cuda3std3__436_GLOBAL__N__c1fe9c63_4_k_cu_c8e72f956ignoreE - _ZN34_INTERNAL_c1fe9c63_4_k_cu_c8e72f956thrust24THRUST_300001_SM_1000_NS12placeholders2_9E)
_ZN34_INTERNAL_c1fe9c63_4_k_cu_c8e72f956thrust24THRUST_300001_SM_1000_NS12placeholders2_9E:
	.zero		1
	.type		_ZN34_INTERNAL_c1fe9c63_4_k_cu_c8e72f954cuda3std3__436_GLOBAL__N__c1fe9c63_4_k_cu_c8e72f956ignoreE,@object
	.size		_ZN34_INTERNAL_c1fe9c63_4_k_cu_c8e72f954cuda3std3__436_GLOBAL__N__c1fe9c63_4_k_cu_c8e72f956ignoreE,(_ZN34_INTERNAL_c1fe9c63_4_k_cu_c8e72f954cuda3std6ranges3__45__cpo4dataE - _ZN34_INTERNAL_c1fe9c63_4_k_cu_c8e72f954cuda3std3__436_GLOBAL__N__c1fe9c63_4_k_cu_c8e72f956ignoreE)
_ZN34_INTERNAL_c1fe9c63_4_k_cu_c8e72f954cuda3std3__436_GLOBAL__N__c1fe9c63_4_k_cu_c8e72f956ignoreE:
	.zero		1
	.type		_ZN34_INTERNAL_c1fe9c63_4_k_cu_c8e72f954cuda3std6ranges3__45__cpo4dataE,@object
	.size		_ZN34_INTERNAL_c1fe9c63_4_k_cu_c8e72f954cuda3std6ranges3__45__cpo4dataE,(_ZN34_INTERNAL_c1fe9c63_4_k_cu_c8e72f956thrust24THRUST_300001_SM_1000_NS12placeholders2_1E - _ZN34_INTERNAL_c1fe9c63_4_k_cu_c8e72f954cuda3std6ranges3__45__cpo4dataE)
_ZN34_INTERNAL_c1fe9c63_4_k_cu_c8e72f954cuda3std6ranges3__45__cpo4dataE:
	.zero		1
	.type		_ZN34_INTERNAL_c1fe9c63_4_k_cu_c8e72f956thrust24THRUST_300001_SM_1000_NS12placeholders2_1E,@object
	.size		_ZN34_INTERNAL_c1fe9c63_4_k_cu_c8e72f956thrust24THRUST_300001_SM_1000_NS12placeholders2_1E,(_ZN34_INTERNAL_c1fe9c63_4_k_cu_c8e72f954cuda3std3__45__cpo5beginE - _ZN34_INTERNAL_c1fe9c63_4_k_cu_c8e72f956thrust24THRUST_300001_SM_1000_NS12placeholders2_1E)
_ZN34_INTERNAL_c1fe9c63_4_k_cu_c8e72f956thrust24THRUST_300001_SM_1000_NS12placeholders2_1E:
	.zero		1
	.type		_ZN34_INTERNAL_c1fe9c63_4_k_cu_c8e72f954cuda3std3__45__cpo5beginE,@object
	.size		_ZN34_INTERNAL_c1fe9c63_4_k_cu_c8e72f954cuda3std3__45__cpo5beginE,(_ZN34_INTERNAL_c1fe9c63_4_k_cu_c8e72f954cuda3std6ranges3__45__cpo5beginE - _ZN34_INTERNAL_c1fe9c63_4_k_cu_c8e72f954cuda3std3__45__cpo5beginE)
_ZN34_INTERNAL_c1fe9c63_4_k_cu_c8e72f954cuda3std3__45__cpo5beginE:
	.zero		1
	.type		_ZN34_INTERNAL_c1fe9c63_4_k_cu_c8e72f954cuda3std6ranges3__45__cpo5beginE,@object
	.size		_ZN34_INTERNAL_c1fe9c63_4_k_cu_c8e72f954cuda3std6ranges3__45__cpo5beginE,(_ZN34_INTERNAL_c1fe9c63_4_k_cu_c8e72f956thrust24THRUST_300001_SM_1000_NS12placeholders2_5E - _ZN34_INTERNAL_c1fe9c63_4_k_cu_c8e72f954cuda3std6ranges3__45__cpo5beginE)
_ZN34_INTERNAL_c1fe9c63_4_k_cu_c8e72f954cuda3std6ranges3__45__cpo5beginE:
	.zero		1
	.type		_ZN34_INTERNAL_c1fe9c63_4_k_cu_c8e72f956thrust24THRUST_300001_SM_1000_NS12placeholders2_5E,@object
	.size		_ZN34_INTERNAL_c1fe9c63_4_k_cu_c8e72f956thrust24THRUST_300001_SM_1000_NS12placeholders2_5E,(_ZN34_INTERNAL_c1fe9c63_4_k_cu_c8e72f954cuda3std3__45__cpo6rbeginE - _ZN34_INTERNAL_c1fe9c63_4_k_cu_c8e72f956thrust24THRUST_300001_SM_1000_NS12placeholders2_5E)
_ZN34_INTERNAL_c1fe9c63_4_k_cu_c8e72f956thrust24THRUST_300001_SM_1000_NS12placeholders2_5E:
	.zero		1
	.type		_ZN34_INTERNAL_c1fe9c63_4_k_cu_c8e72f954cuda3std3__45__cpo6rbeginE,@object
	.size		_ZN34_INTERNAL_c1fe9c63_4_k_cu_c8e72f954cuda3std3__45__cpo6rbeginE,(_ZN34_INTERNAL_c1fe9c63_4_k_cu_c8e72f954cuda3std6ranges3__45__cpo7advanceE - _ZN34_INTERNAL_c1fe9c63_4_k_cu_c8e72f954cuda3std3__45__cpo6rbeginE)
_ZN34_INTERNAL_c1fe9c63_4_k_cu_c8e72f954cuda3std3__45__cpo6rbeginE:
	.zero		1
	.type		_ZN34_INTERNAL_c1fe9c63_4_k_cu_c8e72f954cuda3std6ranges3__45__cpo7advanceE,@object
	.size		_ZN34_INTERNAL_c1fe9c63_4_k_cu_c8e72f954cuda3std6ranges3__45__cpo7advanceE,(_ZN34_INTERNAL_c1fe9c63_4_k_cu_c8e72f954cuda3std3__47nulloptE - _ZN34_INTERNAL_c1fe9c63_4_k_cu_c8e72f954cuda3std6ranges3__45__cpo7advanceE)
_ZN34_INTERNAL_c1fe9c63_4_k_cu_c8e72f954cuda3std6ranges3__45__cpo7advanceE:
	.zero		1
	.type		_ZN34_INTERNAL_c1fe9c63_4_k_cu_c8e72f954cuda3std3__47nulloptE,@object
	.size		_ZN34_INTERNAL_c1fe9c63_4_k_cu_c8e72f954cuda3std3__47nulloptE,(_ZN34_INTERNAL_c1fe9c63_4_k_cu_c8e72f954cuda3std6ranges3__45__cpo8distanceE - _ZN34_INTERNAL_c1fe9c63_4_k_cu_c8e72f954cuda3std3__47nulloptE)
_ZN34_INTERNAL_c1fe9c63_4_k_cu_c8e72f954cuda3std3__47nulloptE:
	.zero		1
	.type		_ZN34_INTERNAL_c1fe9c63_4_k_cu_c8e72f954cuda3std6ranges3__45__cpo8distanceE,@object
	.size		_ZN34_INTERNAL_c1fe9c63_4_k_cu_c8e72f954cuda3std6ranges3__45__cpo8distanceE,(_ZN34_INTERNAL_c1fe9c63_4_k_cu_c8e72f956thrust24THRUST_300001_SM_1000_NS12placeholders3_10E - _ZN34_INTERNAL_c1fe9c63_4_k_cu_c8e72f954cuda3std6ranges3__45__cpo8distanceE)
_ZN34_INTERNAL_c1fe9c63_4_k_cu_c8e72f954cuda3std6ranges3__45__cpo8distanceE:
	.zero		1
	.type		_ZN34_INTERNAL_c1fe9c63_4_k_cu_c8e72f956thrust24THRUST_300001_SM_1000_NS12placeholders3_10E,@object
	.size		_ZN34_INTERNAL_c1fe9c63_4_k_cu_c8e72f956thrust24THRUST_300001_SM_1000_NS12placeholders3_10E,(_ZN34_INTERNAL_c1fe9c63_4_k_cu_c8e72f954cuda3std3__419piecewise_constructE - _ZN34_INTERNAL_c1fe9c63_4_k_cu_c8e72f956thrust24THRUST_300001_SM_1000_NS12placeholders3_10E)
_ZN34_INTERNAL_c1fe9c63_4_k_cu_c8e72f956thrust24THRUST_300001_SM_1000_NS12placeholders3_10E:
	.zero		1
	.type		_ZN34_INTERNAL_c1fe9c63_4_k_cu_c8e72f954cuda3std3__419piecewise_constructE,@object
	.size		_ZN34_INTERNAL_c1fe9c63_4_k_cu_c8e72f954cuda3std3__419piecewise_constructE,(_ZN34_INTERNAL_c1fe9c63_4_k_cu_c8e72f954cuda3std6ranges3__45__cpo5cdataE - _ZN34_INTERNAL_c1fe9c63_4_k_cu_c8e72f954cuda3std3__419piecewise_constructE)
_ZN34_INTERNAL_c1fe9c63_4_k_cu_c8e72f954cuda3std3__419piecewise_constructE:
	.zero		1
	.type		_ZN34_INTERNAL_c1fe9c63_4_k_cu_c8e72f954cuda3std6ranges3__45__cpo5cdataE,@object
	.size		_ZN34_INTERNAL_c1fe9c63_4_k_cu_c8e72f954cuda3std6ranges3__45__cpo5cdataE,(_ZN34_INTERNAL_c1fe9c63_4_k_cu_c8e72f956thrust24THRUST_300001_SM_1000_NS12placeholders2_2E - _ZN34_INTERNAL_c1fe9c63_4_k_cu_c8e72f954cuda3std6ranges3__45__cpo5cdataE)
_ZN34_INTERNAL_c1fe9c63_4_k_cu_c8e72f954cuda3std6ranges3__45__cpo5cdataE:
	.zero		1
	.type		_ZN34_INTERNAL_c1fe9c63_4_k_cu_c8e72f956thrust24THRUST_300001_SM_1000_NS12placeholders2_2E,@object
	.size		_ZN34_INTERNAL_c1fe9c63_4_k_cu_c8e72f956thrust24THRUST_300001_SM_1000_NS12placeholders2_2E,(_ZN34_INTERNAL_c1fe9c63_4_k_cu_c8e72f954cuda3std3__45__cpo3endE - _ZN34_INTERNAL_c1fe9c63_4_k_cu_c8e72f956thrust24THRUST_300001_SM_1000_NS12placeholders2_2E)
_ZN34_INTERNAL_c1fe9c63_4_k_cu_c8e72f956thrust24THRUST_300001_SM_1000_NS12placeholders2_2E:
	.zero		1
	.type		_ZN34_INTERNAL_c1fe9c63_4_k_cu_c8e72f954cuda3std3__45__cpo3endE,@object
	.size		_ZN34_INTERNAL_c1fe9c63_4_k_cu_c8e72f954cuda3std3__45__cpo3endE,(_ZN34_INTERNAL_c1fe9c63_4_k_cu_c8e72f954cuda3std6ranges3__45__cpo3endE - _ZN34_INTERNAL_c1fe9c63_4_k_cu_c8e72f954cuda3std3__45__cpo3endE)
_ZN34_INTERNAL_c1fe9c63_4_k_cu_c8e72f954cuda3std3__45__cpo3endE:
	.zero		1
	.type		_ZN34_INTERNAL_c1fe9c63_4_k_cu_c8e72f954cuda3std6ranges3__45__cpo3endE,@object
	.size		_ZN34_INTERNAL_c1fe9c63_4_k_cu_c8e72f954cuda3std6ranges3__45__cpo3endE,(_ZN34_INTERNAL_c1fe9c63_4_k_cu_c8e72f956thrust24THRUST_300001_SM_1000_NS12placeholders2_6E - _ZN34_INTERNAL_c1fe9c63_4_k_cu_c8e72f954cuda3std6ranges3__45__cpo3endE)
_ZN34_INTERNAL_c1fe9c63_4_k_cu_c8e72f954cuda3std6ranges3__45__cpo3endE:
	.zero		1
	.type		_ZN34_INTERNAL_c1fe9c63_4_k_cu_c8e72f956thrust24THRUST_300001_SM_1000_NS12placeholders2_6E,@object
	.size		_ZN34_INTERNAL_c1fe9c63_4_k_cu_c8e72f956thrust24THRUST_300001_SM_1000_NS12placeholders2_6E,(_ZN34_INTERNAL_c1fe9c63_4_k_cu_c8e72f954cuda3std3__45__cpo4rendE - _ZN34_INTERNAL_c1fe9c63_4_k_cu_c8e72f956thrust24THRUST_300001_SM_1000_NS12placeholders2_6E)
_ZN34_INTERNAL_c1fe9c63_4_k_cu_c8e72f956thrust24THRUST_300001_SM_1000_NS12placeholders2_6E:
	.zero		1
	.type		_ZN34_INTERNAL_c1fe9c63_4_k_cu_c8e72f954cuda3std3__45__cpo4rendE,@object
	.size		_ZN34_INTERNAL_c1fe9c63_4_k_cu_c8e72f954cuda3std3__45__cpo4rendE,(_ZN34_INTERNAL_c1fe9c63_4_k_cu_c8e72f954cuda3std6ranges3__45__cpo9iter_swapE - _ZN34_INTERNAL_c1fe9c63_4_k_cu_c8e72f954cuda3std3__45__cpo4rendE)
_ZN34_INTERNAL_c1fe9c63_4_k_cu_c8e72f954cuda3std3__45__cpo4rendE:
	.zero		1
	.type		_ZN34_INTERNAL_c1fe9c63_4_k_cu_c8e72f954cuda3std6ranges3__45__cpo9iter_swapE,@object
	.size		_ZN34_INTERNAL_c1fe9c63_4_k_cu_c8e72f954cuda3std6ranges3__45__cpo9iter_swapE,(_ZN34_INTERNAL_c1fe9c63_4_k_cu_c8e72f954cuda3std3__48unexpectE - _ZN34_INTERNAL_c1fe9c63_4_k_cu_c8e72f954cuda3std6ranges3__45__cpo9iter_swapE)
_ZN34_INTERNAL_c1fe9c63_4_k_cu_c8e72f954cuda3std6ranges3__45__cpo9iter_swapE:
	.zero		1
	.type		_ZN34_INTERNAL_c1fe9c63_4_k_cu_c8e72f954cuda3std3__48unexpectE,@object
	.size		_ZN34_INTERNAL_c1fe9c63_4_k_cu_c8e72f954cuda3std3__48unexpectE,(_ZN34_INTERNAL_c1fe9c63_4_k_cu_c8e72f956thrust24THRUST_300001_SM_1000_NS8cuda_cub3parE - _ZN34_INTERNAL_c1fe9c63_4_k_cu_c8e72f954cuda3std3__48unexpectE)
_ZN34_INTERNAL_c1fe9c63_4_k_cu_c8e72f954cuda3std3__48unexpectE:
	.zero		1
	.type		_ZN34_INTERNAL_c1fe9c63_4_k_cu_c8e72f956thrust24THRUST_300001_SM_1000_NS8cuda_cub3parE,@object
	.size		_ZN34_INTERNAL_c1fe9c63_4_k_cu_c8e72f956thrust24THRUST_300001_SM_1000_NS8cuda_cub3parE,(_ZN34_INTERNAL_c1fe9c63_4_k_cu_c8e72f956thrust24THRUST_300001_SM_1000_NS12placeholders2_4E - _ZN34_INTERNAL_c1fe9c63_4_k_cu_c8e72f956thrust24THRUST_300001_SM_1000_NS8cuda_cub3parE)
_ZN34_INTERNAL_c1fe9c63_4_k_cu_c8e72f956thrust24THRUST_300001_SM_1000_NS8cuda_cub3parE:
	.zero		1
	.type		_ZN34_INTERNAL_c1fe9c63_4_k_cu_c8e72f956thrust24THRUST_300001_SM_1000_NS12placeholders2_4E,@object
	.size		_ZN34_INTERNAL_c1fe9c63_4_k_cu_c8e72f956thrust24THRUST_300001_SM_1000_NS12placeholders2_4E,(_ZN34_INTERNAL_c1fe9c63_4_k_cu_c8e72f954cuda3std3__45__cpo4cendE - _ZN34_INTERNAL_c1fe9c63_4_k_cu_c8e72f956thrust24THRUST_300001_SM_1000_NS12placeholders2_4E)
_ZN34_INTERNAL_c1fe9c63_4_k_cu_c8e72f956thrust24THRUST_300001_SM_1000_NS12placeholders2_4E:
	.zero		1
	.type		_ZN34_INTERNAL_c1fe9c63_4_k_cu_c8e72f954cuda3std3__45__cpo4cendE,@object
	.size		_ZN34_INTERNAL_c1fe9c63_4_k_cu_c8e72f954cuda3std3__45__cpo4cendE,(_ZN34_INTERNAL_c1fe9c63_4_k_cu_c8e72f954cuda3std6ranges3__45__cpo4cendE - _ZN34_INTERNAL_c1fe9c63_4_k_cu_c8e72f954cuda3std3__45__cpo4cendE)
_ZN34_INTERNAL_c1fe9c63_4_k_cu_c8e72f954cuda3std3__45__cpo4cendE:
	.zero		1
	.type		_ZN34_INTERNAL_c1fe9c63_4_k_cu_c8e72f954cuda3std6ranges3__45__cpo4cendE,@object
	.size		_ZN34_INTERNAL_c1fe9c63_4_k_cu_c8e72f954cuda3std6ranges3__45__cpo4cendE,(_ZN34_INTERNAL_c1fe9c63_4_k_cu_c8e72f954cuda3std3__420unreachable_sentinelE - _ZN34_INTERNAL_c1fe9c63_4_k_cu_c8e72f954cuda3std6ranges3__45__cpo4cendE)
_ZN34_INTERNAL_c1fe9c63_4_k_cu_c8e72f954cuda3std6ranges3__45__cpo4cendE:
	.zero		1
	.type		_ZN34_INTERNAL_c1fe9c63_4_k_cu_c8e72f954cuda3std3__420unreachable_sentinelE,@object
	.size		_ZN34_INTERNAL_c1fe9c63_4_k_cu_c8e72f954cuda3std3__420unreachable_sentinelE,(_ZN34_INTERNAL_c1fe9c63_4_k_cu_c8e72f954cuda3std6ranges3__45__cpo5ssizeE - _ZN34_INTERNAL_c1fe9c63_4_k_cu_c8e72f954cuda3std3__420unreachable_sentinelE)
_ZN34_INTERNAL_c1fe9c63_4_k_cu_c8e72f954cuda3std3__420unreachable_sentinelE:
	.zero		1
	.type		_ZN34_INTERNAL_c1fe9c63_4_k_cu_c8e72f954cuda3std6ranges3__45__cpo5ssizeE,@object
	.size		_ZN34_INTERNAL_c1fe9c63_4_k_cu_c8e72f954cuda3std6ranges3__45__cpo5ssizeE,(_ZN34_INTERNAL_c1fe9c63_4_k_cu_c8e72f956thrust24THRUST_300001_SM_1000_NS12placeholders2_8E - _ZN34_INTERNAL_c1fe9c63_4_k_cu_c8e72f954cuda3std6ranges3__45__cpo5ssizeE)
_ZN34_INTERNAL_c1fe9c63_4_k_cu_c8e72f954cuda3std6ranges3__45__cpo5ssizeE:
	.zero		1
	.type		_ZN34_INTERNAL_c1fe9c63_4_k_cu_c8e72f956thrust24THRUST_300001_SM_1000_NS12placeholders2_8E,@object
	.size		_ZN34_INTERNAL_c1fe9c63_4_k_cu_c8e72f956thrust24THRUST_300001_SM_1000_NS12placeholders2_8E,(_ZN34_INTERNAL_c1fe9c63_4_k_cu_c8e72f954cuda3std3__45__cpo5crendE - _ZN34_INTERNAL_c1fe9c63_4_k_cu_c8e72f956thrust24THRUST_300001_SM_1000_NS12placeholders2_8E)
_ZN34_INTERNAL_c1fe9c63_4_k_cu_c8e72f956thrust24THRUST_300001_SM_1000_NS12placeholders2_8E:
	.zero		1
	.type		_ZN34_INTERNAL_c1fe9c63_4_k_cu_c8e72f954cuda3std3__45__cpo5crendE,@object
	.size		_ZN34_INTERNAL_c1fe9c63_4_k_cu_c8e72f954cuda3std3__45__cpo5crendE,(_ZN34_INTERNAL_c1fe9c63_4_k_cu_c8e72f954cuda3std6ranges3__45__cpo4prevE - _ZN34_INTERNAL_c1fe9c63_4_k_cu_c8e72f954cuda3std3__45__cpo5crendE)
_ZN34_INTERNAL_c1fe9c63_4_k_cu_c8e72f954cuda3std3__45__cpo5crendE:
	.zero		1
	.type		_ZN34_INTERNAL_c1fe9c63_4_k_cu_c8e72f954cuda3std6ranges3__45__cpo4prevE,@object
	.size		_ZN34_INTERNAL_c1fe9c63_4_k_cu_c8e72f954cuda3std6ranges3__45__cpo4prevE,(_ZN34_INTERNAL_c1fe9c63_4_k_cu_c8e72f954cuda3std6ranges3__45__cpo9iter_moveE - _ZN34_INTERNAL_c1fe9c63_4_k_cu_c8e72f954cuda3std6ranges3__45__cpo4prevE)
_ZN34_INTERNAL_c1fe9c63_4_k_cu_c8e72f954cuda3std6ranges3__45__cpo4prevE:
	.zero		1
	.type		_ZN34_INTERNAL_c1fe9c63_4_k_cu_c8e72f954cuda3std6ranges3__45__cpo9iter_moveE,@object
	.size		_ZN34_INTERNAL_c1fe9c63_4_k_cu_c8e72f954cuda3std6ranges3__45__cpo9iter_moveE,(_ZN34_INTERNAL_c1fe9c63_4_k_cu_c8e72f956thrust24THRUST_300001_SM_1000_NS6system6detail10sequential3seqE - _ZN34_INTERNAL_c1fe9c63_4_k_cu_c8e72f954cuda3std6ranges3__45__cpo9iter_moveE)
_ZN34_INTERNAL_c1fe9c63_4_k_cu_c8e72f954cuda3std6ranges3__45__cpo9iter_moveE:
	.zero		1
	.type		_ZN34_INTERNAL_c1fe9c63_4_k_cu_c8e72f956thrust24THRUST_300001_SM_1000_NS6system6detail10sequential3seqE,@object
	.size		_ZN34_INTERNAL_c1fe9c63_4_k_cu_c8e72f956thrust24THRUST_300001_SM_1000_NS6system6detail10sequential3seqE,(.L_31 - _ZN34_INTERNAL_c1fe9c63_4_k_cu_c8e72f956thrust24THRUST_300001_SM_1000_NS6system6detail10sequential3seqE)
_ZN34_INTERNAL_c1fe9c63_4_k_cu_c8e72f956thrust24THRUST_300001_SM_1000_NS6system6detail10sequential3seqE:
	.zero		1
.L_31:


//--------------------- .nv.constant0._ZN3cub18CUB_300001_SM_10006detail9transform16transform_kernelINS2_10policy_hubILb1EN4cuda3std3__45tupleIJN6thrust24THRUST_300001_SM_1000_NS12zip_iteratorINS8_IJNSA_6detail15normal_iteratorINSA_10device_ptrIfEEEESG_EEEEEEEEE10policy1000El13saxpy_functorSG_JSI_EEEvT0_iT1_T2_DpNS2_10kernel_argIT3_EE --------------------------
	.section	.nv.constant0._ZN3cub18CUB_300001_SM_10006detail9transform16transform_kernelINS2_10policy_hubILb1EN4cuda3std3__45tupleIJN6thrust24THRUST_300001_SM_1000_NS12zip_iteratorINS8_IJNSA_6detail15normal_iteratorINSA_10device_ptrIfEEEESG_EEEEEEEEE10policy1000El13saxpy_functorSG_JSI_EEEvT0_iT1_T2_DpNS2_10kernel_argIT3_EE,"a",@progbits
	.sectionflags	@""
	.align	4
.nv.constant0._ZN3cub18CUB_300001_SM_10006detail9transform16transform_kernelINS2_10policy_hubILb1EN4cuda3std3__45tupleIJN6thrust24THRUST_300001_SM_1000_NS12zip_iteratorINS8_IJNSA_6detail15normal_iteratorINSA_10device_ptrIfEEEESG_EEEEEEEEE10policy1000El13saxpy_functorSG_JSI_EEEvT0_iT1_T2_DpNS2_10kernel_argIT3_EE:
	.zero		936


//--------------------- .nv.constant0._ZN3cub18CUB_300001_SM_10006detail9transform16transform_kernelINS2_10policy_hubILb1EN4cuda3std3__45tupleIJN6thrust24THRUST_300001_SM_1000_NS12zip_iteratorINS8_IJNSA_6detail15normal_iteratorINSA_10device_ptrIfEEEESG_EEEEEEEEE10policy1000Ei13saxpy_functorSG_JSI_EEEvT0_iT1_T2_DpNS2_10kernel_argIT3_EE --------------------------
	.section	.nv.constant0._ZN3cub18CUB_300001_SM_10006detail9transform16transform_kernelINS2_10policy_hubILb1EN4cuda3std3__45tupleIJN6thrust24THRUST_300001_SM_1000_NS12zip_iteratorINS8_IJNSA_6detail15normal_iteratorINSA_10device_ptrIfEEEESG_EEEEEEEEE10policy1000Ei13saxpy_functorSG_JSI_EEEvT0_iT1_T2_DpNS2_10kernel_argIT3_EE,"a",@progbits
	.sectionflags	@""
	.align	4
.nv.constant0._ZN3cub18CUB_300001_SM_10006detail9transform16transform_kernelINS2_10policy_hubILb1EN4cuda3std3__45tupleIJN6thrust24THRUST_300001_SM_1000_NS12zip_iteratorINS8_IJNSA_6detail15normal_iteratorINSA_10device_ptrIfEEEESG_EEEEEEEEE10policy1000Ei13saxpy_functorSG_JSI_EEEvT0_iT1_T2_DpNS2_10kernel_argIT3_EE:
	.zero		936


//--------------------- .nv.constant0._ZN3cub18CUB_300001_SM_10006detail11EmptyKernelIvEEvv --------------------------
	.section	.nv.constant0._ZN3cub18CUB_300001_SM_10006detail11EmptyKernelIvEEvv,"a",@progbits
	.sectionflags	@""
	.align	4
.nv.constant0._ZN3cub18CUB_300001_SM_10006detail11EmptyKernelIvEEvv:
	.zero		896


//--------------------- SYMBOLS --------------------------

	.type		.nv.reservedSmem.offset0,@object
	.size		.nv.reservedSmem.offset0,0x4
